//
// Generated by NVIDIA NVVM Compiler
//
// Compiler Build ID: CL-36424714
// Cuda compilation tools, release 13.0, V13.0.88
// Based on NVVM 20.0.0
//

.version 9.0
.target sm_100
.address_size 64

	// .globl	_Z12cross_kernelIfiEviPT_PKS0_S3_T0_S4_S4_

.visible .entry _Z12cross_kernelIfiEviPT_PKS0_S3_T0_S4_S4_(
	.param .u32 _Z12cross_kernelIfiEviPT_PKS0_S3_T0_S4_S4__param_0,
	.param .u64 .ptr .align 1 _Z12cross_kernelIfiEviPT_PKS0_S3_T0_S4_S4__param_1,
	.param .u64 .ptr .align 1 _Z12cross_kernelIfiEviPT_PKS0_S3_T0_S4_S4__param_2,
	.param .u64 .ptr .align 1 _Z12cross_kernelIfiEviPT_PKS0_S3_T0_S4_S4__param_3,
	.param .u32 _Z12cross_kernelIfiEviPT_PKS0_S3_T0_S4_S4__param_4,
	.param .u32 _Z12cross_kernelIfiEviPT_PKS0_S3_T0_S4_S4__param_5,
	.param .u32 _Z12cross_kernelIfiEviPT_PKS0_S3_T0_S4_S4__param_6
)
{
	.reg .pred 	%p<3>;
	.reg .b32 	%r<16>;
	.reg .b32 	%f<16>;
	.reg .b64 	%rd<21>;

	ld.param.u32 	%r7, [_Z12cross_kernelIfiEviPT_PKS0_S3_T0_S4_S4__param_0];
	ld.param.u64 	%rd4, [_Z12cross_kernelIfiEviPT_PKS0_S3_T0_S4_S4__param_1];
	ld.param.u64 	%rd5, [_Z12cross_kernelIfiEviPT_PKS0_S3_T0_S4_S4__param_2];
	ld.param.u64 	%rd6, [_Z12cross_kernelIfiEviPT_PKS0_S3_T0_S4_S4__param_3];
	ld.param.u32 	%r8, [_Z12cross_kernelIfiEviPT_PKS0_S3_T0_S4_S4__param_4];
	ld.param.u32 	%r9, [_Z12cross_kernelIfiEviPT_PKS0_S3_T0_S4_S4__param_5];
	ld.param.u32 	%r10, [_Z12cross_kernelIfiEviPT_PKS0_S3_T0_S4_S4__param_6];
	mov.u32 	%r11, %ctaid.x;
	mov.u32 	%r1, %ntid.x;
	mov.u32 	%r12, %tid.x;
	mad.lo.s32 	%r15, %r11, %r1, %r12;
	setp.ge.s32 	%p1, %r15, %r7;
	@%p1 bra 	$L__BB0_3;
	shl.b32 	%r3, %r10, 1;
	mov.u32 	%r13, %nctaid.x;
	mul.lo.s32 	%r4, %r1, %r13;
	cvta.to.global.u64 	%rd1, %rd5;
	cvta.to.global.u64 	%rd2, %rd6;
	cvta.to.global.u64 	%rd3, %rd4;
	mul.wide.s32 	%rd11, %r9, 4;
	mul.wide.s32 	%rd13, %r3, 4;
	mul.wide.s32 	%rd16, %r10, 4;
$L__BB0_2:
	mul.lo.s32 	%r14, %r15, 3;
	mul.wide.s32 	%rd7, %r14, 4;
	add.s64 	%rd8, %rd3, %rd7;
	add.s64 	%rd9, %rd1, %rd7;
	add.s64 	%rd10, %rd2, %rd7;
	add.s64 	%rd12, %rd9, %rd11;
	ld.global.f32 	%f1, [%rd12];
	add.s64 	%rd14, %rd10, %rd13;
	ld.global.f32 	%f2, [%rd14];
	mul.f32 	%f3, %f1, %f2;
	add.s64 	%rd15, %rd12, %rd11;
	ld.global.f32 	%f4, [%rd15];
	sub.s64 	%rd17, %rd14, %rd16;
	ld.global.f32 	%f5, [%rd17];
	mul.f32 	%f6, %f4, %f5;
	sub.f32 	%f7, %f3, %f6;
	ld.global.f32 	%f8, [%rd10];
	mul.f32 	%f9, %f4, %f8;
	ld.global.f32 	%f10, [%rd9];
	mul.f32 	%f11, %f10, %f2;
	sub.f32 	%f12, %f9, %f11;
	mul.f32 	%f13, %f10, %f5;
	mul.f32 	%f14, %f1, %f8;
	sub.f32 	%f15, %f13, %f14;
	st.global.f32 	[%rd8], %f7;
	mul.wide.s32 	%rd18, %r8, 4;
	add.s64 	%rd19, %rd8, %rd18;
	st.global.f32 	[%rd19], %f12;
	add.s64 	%rd20, %rd19, %rd18;
	st.global.f32 	[%rd20], %f15;
	add.s32 	%r15, %r15, %r4;
	setp.lt.s32 	%p2, %r15, %r7;
	@%p2 bra 	$L__BB0_2;
$L__BB0_3:
	ret;

}
	// .globl	_Z13cross2_kernelIfiEviPT_PKS0_S3_T0_S4_S4_
.visible .entry _Z13cross2_kernelIfiEviPT_PKS0_S3_T0_S4_S4_(
	.param .u32 _Z13cross2_kernelIfiEviPT_PKS0_S3_T0_S4_S4__param_0,
	.param .u64 .ptr .align 1 _Z13cross2_kernelIfiEviPT_PKS0_S3_T0_S4_S4__param_1,
	.param .u64 .ptr .align 1 _Z13cross2_kernelIfiEviPT_PKS0_S3_T0_S4_S4__param_2,
	.param .u64 .ptr .align 1 _Z13cross2_kernelIfiEviPT_PKS0_S3_T0_S4_S4__param_3,
	.param .u32 _Z13cross2_kernelIfiEviPT_PKS0_S3_T0_S4_S4__param_4,
	.param .u32 _Z13cross2_kernelIfiEviPT_PKS0_S3_T0_S4_S4__param_5,
	.param .u32 _Z13cross2_kernelIfiEviPT_PKS0_S3_T0_S4_S4__param_6
)
{
	.reg .pred 	%p<3>;
	.reg .b32 	%r<15>;
	.reg .b32 	%f<16>;
	.reg .b64 	%rd<20>;

	ld.param.u32 	%r6, [_Z13cross2_kernelIfiEviPT_PKS0_S3_T0_S4_S4__param_0];
	ld.param.u64 	%rd4, [_Z13cross2_kernelIfiEviPT_PKS0_S3_T0_S4_S4__param_1];
	ld.param.u64 	%rd5, [_Z13cross2_kernelIfiEviPT_PKS0_S3_T0_S4_S4__param_2];
	ld.param.u64 	%rd6, [_Z13cross2_kernelIfiEviPT_PKS0_S3_T0_S4_S4__param_3];
	ld.param.u32 	%r7, [_Z13cross2_kernelIfiEviPT_PKS0_S3_T0_S4_S4__param_4];
	ld.param.u32 	%r8, [_Z13cross2_kernelIfiEviPT_PKS0_S3_T0_S4_S4__param_5];
	ld.param.u32 	%r9, [_Z13cross2_kernelIfiEviPT_PKS0_S3_T0_S4_S4__param_6];
	mov.u32 	%r10, %ctaid.x;
	mov.u32 	%r1, %ntid.x;
	mov.u32 	%r11, %tid.x;
	mad.lo.s32 	%r14, %r10, %r1, %r11;
	setp.ge.s32 	%p1, %r14, %r6;
	@%p1 bra 	$L__BB1_3;
	mov.u32 	%r12, %nctaid.x;
	mul.lo.s32 	%r3, %r1, %r12;
	cvta.to.global.u64 	%rd1, %rd5;
	cvta.to.global.u64 	%rd2, %rd6;
	cvta.to.global.u64 	%rd3, %rd4;
	mul.wide.s32 	%rd11, %r8, 4;
	mul.wide.s32 	%rd14, %r9, 4;
	mul.wide.s32 	%rd17, %r7, 4;
$L__BB1_2:
	mul.lo.s32 	%r13, %r14, 3;
	mul.wide.s32 	%rd7, %r13, 4;
	add.s64 	%rd8, %rd3, %rd7;
	add.s64 	%rd9, %rd1, %rd7;
	add.s64 	%rd10, %rd2, %rd7;
	ld.global.f32 	%f1, [%rd9];
	add.s64 	%rd12, %rd9, %rd11;
	ld.global.f32 	%f2, [%rd12];
	add.s64 	%rd13, %rd12, %rd11;
	ld.global.f32 	%f3, [%rd13];
	ld.global.f32 	%f4, [%rd10];
	add.s64 	%rd15, %rd10, %rd14;
	ld.global.f32 	%f5, [%rd15];
	add.s64 	%rd16, %rd15, %rd14;
	ld.global.f32 	%f6, [%rd16];
	mul.f32 	%f7, %f2, %f6;
	mul.f32 	%f8, %f3, %f5;
	sub.f32 	%f9, %f7, %f8;
	mul.f32 	%f10, %f3, %f4;
	mul.f32 	%f11, %f1, %f6;
	sub.f32 	%f12, %f10, %f11;
	mul.f32 	%f13, %f1, %f5;
	mul.f32 	%f14, %f2, %f4;
	sub.f32 	%f15, %f13, %f14;
	st.global.f32 	[%rd8], %f9;
	add.s64 	%rd18, %rd8, %rd17;
	st.global.f32 	[%rd18], %f12;
	add.s64 	%rd19, %rd18, %rd17;
	st.global.f32 	[%rd19], %f15;
	add.s32 	%r14, %r14, %r3;
	setp.lt.s32 	%p2, %r14, %r6;
	@%p2 bra 	$L__BB1_2;
$L__BB1_3:
	ret;

}
	// .globl	_Z13cross3_kernelIfEviPT_PKS0_S3_
.visible .entry _Z13cross3_kernelIfEviPT_PKS0_S3_(
	.param .u32 _Z13cross3_kernelIfEviPT_PKS0_S3__param_0,
	.param .u64 .ptr .align 1 _Z13cross3_kernelIfEviPT_PKS0_S3__param_1,
	.param .u64 .ptr .align 1 _Z13cross3_kernelIfEviPT_PKS0_S3__param_2,
	.param .u64 .ptr .align 1 _Z13cross3_kernelIfEviPT_PKS0_S3__param_3
)
{
	.reg .pred 	%p<3>;
	.reg .b32 	%r<12>;
	.reg .b32 	%f<16>;
	.reg .b64 	%rd<11>;

	ld.param.u32 	%r6, [_Z13cross3_kernelIfEviPT_PKS0_S3__param_0];
	ld.param.u64 	%rd4, [_Z13cross3_kernelIfEviPT_PKS0_S3__param_1];
	ld.param.u64 	%rd5, [_Z13cross3_kernelIfEviPT_PKS0_S3__param_2];
	ld.param.u64 	%rd6, [_Z13cross3_kernelIfEviPT_PKS0_S3__param_3];
	mov.u32 	%r7, %ctaid.x;
	mov.u32 	%r1, %ntid.x;
	mov.u32 	%r8, %tid.x;
	mad.lo.s32 	%r11, %r7, %r1, %r8;
	setp.ge.s32 	%p1, %r11, %r6;
	@%p1 bra 	$L__BB2_3;
	mov.u32 	%r9, %nctaid.x;
	mul.lo.s32 	%r3, %r1, %r9;
	cvta.to.global.u64 	%rd1, %rd5;
	cvta.to.global.u64 	%rd2, %rd6;
	cvta.to.global.u64 	%rd3, %rd4;
$L__BB2_2:
	mul.lo.s32 	%r10, %r11, 3;
	mul.wide.s32 	%rd7, %r10, 4;
	add.s64 	%rd8, %rd3, %rd7;
	add.s64 	%rd9, %rd1, %rd7;
	add.s64 	%rd10, %rd2, %rd7;
	ld.global.f32 	%f1, [%rd9];
	ld.global.f32 	%f2, [%rd9+4];
	ld.global.f32 	%f3, [%rd9+8];
	ld.global.f32 	%f4, [%rd10];
	ld.global.f32 	%f5, [%rd10+4];
	ld.global.f32 	%f6, [%rd10+8];
	mul.f32 	%f7, %f2, %f6;
	mul.f32 	%f8, %f3, %f5;
	sub.f32 	%f9, %f7, %f8;
	mul.f32 	%f10, %f3, %f4;
	mul.f32 	%f11, %f1, %f6;
	sub.f32 	%f12, %f10, %f11;
	mul.f32 	%f13, %f1, %f5;
	mul.f32 	%f14, %f2, %f4;
	sub.f32 	%f15, %f13, %f14;
	st.global.f32 	[%rd8], %f9;
	st.global.f32 	[%rd8+4], %f12;
	st.global.f32 	[%rd8+8], %f15;
	add.s32 	%r11, %r11, %r3;
	setp.lt.s32 	%p2, %r11, %r6;
	@%p2 bra 	$L__BB2_2;
$L__BB2_3:
	ret;

}
	// .globl	_Z12cross_kernelIdiEviPT_PKS0_S3_T0_S4_S4_
.visible .entry _Z12cross_kernelIdiEviPT_PKS0_S3_T0_S4_S4_(
	.param .u32 _Z12cross_kernelIdiEviPT_PKS0_S3_T0_S4_S4__param_0,
	.param .u64 .ptr .align 1 _Z12cross_kernelIdiEviPT_PKS0_S3_T0_S4_S4__param_1,
	.param .u64 .ptr .align 1 _Z12cross_kernelIdiEviPT_PKS0_S3_T0_S4_S4__param_2,
	.param .u64 .ptr .align 1 _Z12cross_kernelIdiEviPT_PKS0_S3_T0_S4_S4__param_3,
	.param .u32 _Z12cross_kernelIdiEviPT_PKS0_S3_T0_S4_S4__param_4,
	.param .u32 _Z12cross_kernelIdiEviPT_PKS0_S3_T0_S4_S4__param_5,
	.param .u32 _Z12cross_kernelIdiEviPT_PKS0_S3_T0_S4_S4__param_6
)
{
	.reg .pred 	%p<3>;
	.reg .b32 	%r<18>;
	.reg .b64 	%rd<22>;
	.reg .b64 	%fd<16>;

	ld.param.u32 	%r7, [_Z12cross_kernelIdiEviPT_PKS0_S3_T0_S4_S4__param_0];
	ld.param.u64 	%rd3, [_Z12cross_kernelIdiEviPT_PKS0_S3_T0_S4_S4__param_1];
	ld.param.u64 	%rd5, [_Z12cross_kernelIdiEviPT_PKS0_S3_T0_S4_S4__param_3];
	ld.param.u32 	%r10, [_Z12cross_kernelIdiEviPT_PKS0_S3_T0_S4_S4__param_6];
	mov.u32 	%r11, %ctaid.x;
	mov.u32 	%r1, %ntid.x;
	mov.u32 	%r12, %tid.x;
	mad.lo.s32 	%r17, %r11, %r1, %r12;
	setp.ge.s32 	%p1, %r17, %r7;
	@%p1 bra 	$L__BB3_3;
	shl.b32 	%r3, %r10, 1;
	mov.u32 	%r13, %nctaid.x;
	mul.lo.s32 	%r4, %r1, %r13;
	cvta.to.global.u64 	%rd1, %rd5;
	cvta.to.global.u64 	%rd2, %rd3;
	mul.wide.s32 	%rd13, %r3, 8;
	mul.wide.s32 	%rd16, %r10, 8;
$L__BB3_2:
	ld.param.u32 	%r16, [_Z12cross_kernelIdiEviPT_PKS0_S3_T0_S4_S4__param_5];
	ld.param.u32 	%r15, [_Z12cross_kernelIdiEviPT_PKS0_S3_T0_S4_S4__param_4];
	ld.param.u64 	%rd21, [_Z12cross_kernelIdiEviPT_PKS0_S3_T0_S4_S4__param_2];
	mul.lo.s32 	%r14, %r17, 3;
	mul.wide.s32 	%rd6, %r14, 8;
	add.s64 	%rd7, %rd2, %rd6;
	cvta.to.global.u64 	%rd8, %rd21;
	add.s64 	%rd9, %rd8, %rd6;
	add.s64 	%rd10, %rd1, %rd6;
	mul.wide.s32 	%rd11, %r16, 8;
	add.s64 	%rd12, %rd9, %rd11;
	ld.global.f64 	%fd1, [%rd12];
	add.s64 	%rd14, %rd10, %rd13;
	ld.global.f64 	%fd2, [%rd14];
	mul.f64 	%fd3, %fd1, %fd2;
	add.s64 	%rd15, %rd12, %rd11;
	ld.global.f64 	%fd4, [%rd15];
	sub.s64 	%rd17, %rd14, %rd16;
	ld.global.f64 	%fd5, [%rd17];
	mul.f64 	%fd6, %fd4, %fd5;
	sub.f64 	%fd7, %fd3, %fd6;
	ld.global.f64 	%fd8, [%rd10];
	mul.f64 	%fd9, %fd4, %fd8;
	ld.global.f64 	%fd10, [%rd9];
	mul.f64 	%fd11, %fd10, %fd2;
	sub.f64 	%fd12, %fd9, %fd11;
	mul.f64 	%fd13, %fd10, %fd5;
	mul.f64 	%fd14, %fd1, %fd8;
	sub.f64 	%fd15, %fd13, %fd14;
	st.global.f64 	[%rd7], %fd7;
	mul.wide.s32 	%rd18, %r15, 8;
	add.s64 	%rd19, %rd7, %rd18;
	st.global.f64 	[%rd19], %fd12;
	add.s64 	%rd20, %rd19, %rd18;
	st.global.f64 	[%rd20], %fd15;
	add.s32 	%r17, %r17, %r4;
	setp.lt.s32 	%p2, %r17, %r7;
	@%p2 bra 	$L__BB3_2;
$L__BB3_3:
	ret;

}
	// .globl	_Z13cross2_kernelIdiEviPT_PKS0_S3_T0_S4_S4_
.visible .entry _Z13cross2_kernelIdiEviPT_PKS0_S3_T0_S4_S4_(
	.param .u32 _Z13cross2_kernelIdiEviPT_PKS0_S3_T0_S4_S4__param_0,
	.param .u64 .ptr .align 1 _Z13cross2_kernelIdiEviPT_PKS0_S3_T0_S4_S4__param_1,
	.param .u64 .ptr .align 1 _Z13cross2_kernelIdiEviPT_PKS0_S3_T0_S4_S4__param_2,
	.param .u64 .ptr .align 1 _Z13cross2_kernelIdiEviPT_PKS0_S3_T0_S4_S4__param_3,
	.param .u32 _Z13cross2_kernelIdiEviPT_PKS0_S3_T0_S4_S4__param_4,
	.param .u32 _Z13cross2_kernelIdiEviPT_PKS0_S3_T0_S4_S4__param_5,
	.param .u32 _Z13cross2_kernelIdiEviPT_PKS0_S3_T0_S4_S4__param_6
)
{
	.reg .pred 	%p<3>;
	.reg .b32 	%r<17>;
	.reg .b64 	%rd<20>;
	.reg .b64 	%fd<16>;

	ld.param.u32 	%r6, [_Z13cross2_kernelIdiEviPT_PKS0_S3_T0_S4_S4__param_0];
	ld.param.u64 	%rd4, [_Z13cross2_kernelIdiEviPT_PKS0_S3_T0_S4_S4__param_1];
	ld.param.u64 	%rd5, [_Z13cross2_kernelIdiEviPT_PKS0_S3_T0_S4_S4__param_2];
	ld.param.u64 	%rd6, [_Z13cross2_kernelIdiEviPT_PKS0_S3_T0_S4_S4__param_3];
	ld.param.u32 	%r9, [_Z13cross2_kernelIdiEviPT_PKS0_S3_T0_S4_S4__param_6];
	mov.u32 	%r10, %ctaid.x;
	mov.u32 	%r1, %ntid.x;
	mov.u32 	%r11, %tid.x;
	mad.lo.s32 	%r16, %r10, %r1, %r11;
	setp.ge.s32 	%p1, %r16, %r6;
	@%p1 bra 	$L__BB4_3;
	mov.u32 	%r12, %nctaid.x;
	mul.lo.s32 	%r3, %r1, %r12;
	cvta.to.global.u64 	%rd1, %rd5;
	cvta.to.global.u64 	%rd2, %rd6;
	cvta.to.global.u64 	%rd3, %rd4;
	mul.wide.s32 	%rd14, %r9, 8;
$L__BB4_2:
	ld.param.u32 	%r15, [_Z13cross2_kernelIdiEviPT_PKS0_S3_T0_S4_S4__param_5];
	ld.param.u32 	%r14, [_Z13cross2_kernelIdiEviPT_PKS0_S3_T0_S4_S4__param_4];
	mul.lo.s32 	%r13, %r16, 3;
	mul.wide.s32 	%rd7, %r13, 8;
	add.s64 	%rd8, %rd3, %rd7;
	add.s64 	%rd9, %rd1, %rd7;
	add.s64 	%rd10, %rd2, %rd7;
	ld.global.f64 	%fd1, [%rd9];
	mul.wide.s32 	%rd11, %r15, 8;
	add.s64 	%rd12, %rd9, %rd11;
	ld.global.f64 	%fd2, [%rd12];
	add.s64 	%rd13, %rd12, %rd11;
	ld.global.f64 	%fd3, [%rd13];
	ld.global.f64 	%fd4, [%rd10];
	add.s64 	%rd15, %rd10, %rd14;
	ld.global.f64 	%fd5, [%rd15];
	add.s64 	%rd16, %rd15, %rd14;
	ld.global.f64 	%fd6, [%rd16];
	mul.f64 	%fd7, %fd2, %fd6;
	mul.f64 	%fd8, %fd3, %fd5;
	sub.f64 	%fd9, %fd7, %fd8;
	mul.f64 	%fd10, %fd3, %fd4;
	mul.f64 	%fd11, %fd1, %fd6;
	sub.f64 	%fd12, %fd10, %fd11;
	mul.f64 	%fd13, %fd1, %fd5;
	mul.f64 	%fd14, %fd2, %fd4;
	sub.f64 	%fd15, %fd13, %fd14;
	st.global.f64 	[%rd8], %fd9;
	mul.wide.s32 	%rd17, %r14, 8;
	add.s64 	%rd18, %rd8, %rd17;
	st.global.f64 	[%rd18], %fd12;
	add.s64 	%rd19, %rd18, %rd17;
	st.global.f64 	[%rd19], %fd15;
	add.s32 	%r16, %r16, %r3;
	setp.lt.s32 	%p2, %r16, %r6;
	@%p2 bra 	$L__BB4_2;
$L__BB4_3:
	ret;

}
	// .globl	_Z13cross3_kernelIdEviPT_PKS0_S3_
.visible .entry _Z13cross3_kernelIdEviPT_PKS0_S3_(
	.param .u32 _Z13cross3_kernelIdEviPT_PKS0_S3__param_0,
	.param .u64 .ptr .align 1 _Z13cross3_kernelIdEviPT_PKS0_S3__param_1,
	.param .u64 .ptr .align 1 _Z13cross3_kernelIdEviPT_PKS0_S3__param_2,
	.param .u64 .ptr .align 1 _Z13cross3_kernelIdEviPT_PKS0_S3__param_3
)
{
	.reg .pred 	%p<3>;
	.reg .b32 	%r<12>;
	.reg .b64 	%rd<11>;
	.reg .b64 	%fd<16>;

	ld.param.u32 	%r6, [_Z13cross3_kernelIdEviPT_PKS0_S3__param_0];
	ld.param.u64 	%rd4, [_Z13cross3_kernelIdEviPT_PKS0_S3__param_1];
	ld.param.u64 	%rd5, [_Z13cross3_kernelIdEviPT_PKS0_S3__param_2];
	ld.param.u64 	%rd6, [_Z13cross3_kernelIdEviPT_PKS0_S3__param_3];
	mov.u32 	%r7, %ctaid.x;
	mov.u32 	%r1, %ntid.x;
	mov.u32 	%r8, %tid.x;
	mad.lo.s32 	%r11, %r7, %r1, %r8;
	setp.ge.s32 	%p1, %r11, %r6;
	@%p1 bra 	$L__BB5_3;
	mov.u32 	%r9, %nctaid.x;
	mul.lo.s32 	%r3, %r1, %r9;
	cvta.to.global.u64 	%rd1, %rd5;
	cvta.to.global.u64 	%rd2, %rd6;
	cvta.to.global.u64 	%rd3, %rd4;
$L__BB5_2:
	mul.lo.s32 	%r10, %r11, 3;
	mul.wide.s32 	%rd7, %r10, 8;
	add.s64 	%rd8, %rd3, %rd7;
	add.s64 	%rd9, %rd1, %rd7;
	add.s64 	%rd10, %rd2, %rd7;
	ld.global.f64 	%fd1, [%rd9];
	ld.global.f64 	%fd2, [%rd9+8];
	ld.global.f64 	%fd3, [%rd9+16];
	ld.global.f64 	%fd4, [%rd10];
	ld.global.f64 	%fd5, [%rd10+8];
	ld.global.f64 	%fd6, [%rd10+16];
	mul.f64 	%fd7, %fd2, %fd6;
	mul.f64 	%fd8, %fd3, %fd5;
	sub.f64 	%fd9, %fd7, %fd8;
	mul.f64 	%fd10, %fd3, %fd4;
	mul.f64 	%fd11, %fd1, %fd6;
	sub.f64 	%fd12, %fd10, %fd11;
	mul.f64 	%fd13, %fd1, %fd5;
	mul.f64 	%fd14, %fd2, %fd4;
	sub.f64 	%fd15, %fd13, %fd14;
	st.global.f64 	[%rd8], %fd9;
	st.global.f64 	[%rd8+8], %fd12;
	st.global.f64 	[%rd8+16], %fd15;
	add.s32 	%r11, %r11, %r3;
	setp.lt.s32 	%p2, %r11, %r6;
	@%p2 bra 	$L__BB5_2;
$L__BB5_3:
	ret;

}


// ===== COMPILED SASS (sm_100) =====

	.target	sm_100

	.elftype	@"ET_EXEC"


//--------------------- .note.nv.tkinfo           --------------------------
	.section	.note.nv.tkinfo,"",@"SHT_NOTE"
	.sectionflags	@"SHF_NOTE_NV_TKINFO"
	.tkinfo
        /*0018*/ 	.word	0x00000002
        /*0030*/ 	.string	""
        /*0030*/ 	.string	"ptxas"
        /*0030*/ 	.string	"Cuda compilation tools, release 13.0, V13.0.88"
        /*0030*/ 	.string	"Build cuda_13.0.r13.0/compiler.36424714_0"
        /*0030*/ 	.string	"-arch sm_100 -m 64 "



//--------------------- .note.nv.cuinfo           --------------------------
	.section	.note.nv.cuinfo,"",@"SHT_NOTE"
	.sectionflags	@"SHF_NOTE_NV_CUINFO"
        /*0018*/ 	.short	0x0002
        /*001a*/ 	.short	0x0064
        /*001c*/ 	.short	0x0082
	.zero		2


//--------------------- .nv.info                  --------------------------
	.section	.nv.info,"",@"SHT_CUDA_INFO"
	.align	4


	//----- nvinfo : EIATTR_REGCOUNT
	.align		4
        /*0000*/ 	.byte	0x04, 0x2f
        /*0002*/ 	.short	(.L_1 - .L_0)
	.align		4
.L_0:
        /*0004*/ 	.word	index@(_Z12cross_kernelIfiEviPT_PKS0_S3_T0_S4_S4_)
        /*0008*/ 	.word	0x00000020


	//----- nvinfo : EIATTR_FRAME_SIZE
	.align		4
.L_1:
        /*000c*/ 	.byte	0x04, 0x11
        /*000e*/ 	.short	(.L_3 - .L_2)
	.align		4
.L_2:
        /*0010*/ 	.word	index@(_Z12cross_kernelIfiEviPT_PKS0_S3_T0_S4_S4_)
        /*0014*/ 	.word	0x00000000


	//----- nvinfo : EIATTR_REGCOUNT
	.align		4
.L_3:
        /*0018*/ 	.byte	0x04, 0x2f
        /*001a*/ 	.short	(.L_5 - .L_4)
	.align		4
.L_4:
        /*001c*/ 	.word	index@(_Z13cross2_kernelIfiEviPT_PKS0_S3_T0_S4_S4_)
        /*0020*/ 	.word	0x00000020


	//----- nvinfo : EIATTR_FRAME_SIZE
	.align		4
.L_5:
        /*0024*/ 	.byte	0x04, 0x11
        /*0026*/ 	.short	(.L_7 - .L_6)
	.align		4
.L_6:
        /*0028*/ 	.word	index@(_Z13cross2_kernelIfiEviPT_PKS0_S3_T0_S4_S4_)
        /*002c*/ 	.word	0x00000000


	//----- nvinfo : EIATTR_REGCOUNT
	.align		4
.L_7:
        /*0030*/ 	.byte	0x04, 0x2f
        /*0032*/ 	.short	(.L_9 - .L_8)
	.align		4
.L_8:
        /*0034*/ 	.word	index@(_Z13cross3_kernelIfEviPT_PKS0_S3_)
        /*0038*/ 	.word	0x0000001a


	//----- nvinfo : EIATTR_FRAME_SIZE
	.align		4
.L_9:
        /*003c*/ 	.byte	0x04, 0x11
        /*003e*/ 	.short	(.L_11 - .L_10)
	.align		4
.L_10:
        /*0040*/ 	.word	index@(_Z13cross3_kernelIfEviPT_PKS0_S3_)
        /*0044*/ 	.word	0x00000000


	//----- nvinfo : EIATTR_REGCOUNT
	.align		4
.L_11:
        /*0048*/ 	.byte	0x04, 0x2f
        /*004a*/ 	.short	(.L_13 - .L_12)
	.align		4
.L_12:
        /*004c*/ 	.word	index@(_Z12cross_kernelIdiEviPT_PKS0_S3_T0_S4_S4_)
        /*0050*/ 	.word	0x00000020


	//----- nvinfo : EIATTR_FRAME_SIZE
	.align		4
.L_13:
        /*0054*/ 	.byte	0x04, 0x11
        /*0056*/ 	.short	(.L_15 - .L_14)
	.align		4
.L_14:
        /*0058*/ 	.word	index@(_Z12cross_kernelIdiEviPT_PKS0_S3_T0_S4_S4_)
        /*005c*/ 	.word	0x00000000


	//----- nvinfo : EIATTR_REGCOUNT
	.align		4
.L_15:
        /*0060*/ 	.byte	0x04, 0x2f
        /*0062*/ 	.short	(.L_17 - .L_16)
	.align		4
.L_16:
        /*0064*/ 	.word	index@(_Z13cross2_kernelIdiEviPT_PKS0_S3_T0_S4_S4_)
        /*0068*/ 	.word	0x00000020


	//----- nvinfo : EIATTR_FRAME_SIZE
	.align		4
.L_17:
        /*006c*/ 	.byte	0x04, 0x11
        /*006e*/ 	.short	(.L_19 - .L_18)
	.align		4
.L_18:
        /*0070*/ 	.word	index@(_Z13cross2_kernelIdiEviPT_PKS0_S3_T0_S4_S4_)
        /*0074*/ 	.word	0x00000000


	//----- nvinfo : EIATTR_REGCOUNT
	.align		4
.L_19:
        /*0078*/ 	.byte	0x04, 0x2f
        /*007a*/ 	.short	(.L_21 - .L_20)
	.align		4
.L_20:
        /*007c*/ 	.word	index@(_Z13cross3_kernelIdEviPT_PKS0_S3_)
        /*0080*/ 	.word	0x00000020


	//----- nvinfo : EIATTR_FRAME_SIZE
	.align		4
.L_21:
        /*0084*/ 	.byte	0x04, 0x11
        /*0086*/ 	.short	(.L_23 - .L_22)
	.align		4
.L_22:
        /*0088*/ 	.word	index@(_Z13cross3_kernelIdEviPT_PKS0_S3_)
        /*008c*/ 	.word	0x00000000


	//----- nvinfo : EIATTR_MIN_STACK_SIZE
	.align		4
.L_23:
        /*0090*/ 	.byte	0x04, 0x12
        /*0092*/ 	.short	(.L_25 - .L_24)
	.align		4
.L_24:
        /*0094*/ 	.word	index@(_Z13cross3_kernelIdEviPT_PKS0_S3_)
        /*0098*/ 	.word	0x00000000


	//----- nvinfo : EIATTR_MIN_STACK_SIZE
	.align		4
.L_25:
        /*009c*/ 	.byte	0x04, 0x12
        /*009e*/ 	.short	(.L_27 - .L_26)
	.align		4
.L_26:
        /*00a0*/ 	.word	index@(_Z13cross2_kernelIdiEviPT_PKS0_S3_T0_S4_S4_)
        /*00a4*/ 	.word	0x00000000


	//----- nvinfo : EIATTR_MIN_STACK_SIZE
	.align		4
.L_27:
        /*00a8*/ 	.byte	0x04, 0x12
        /*00aa*/ 	.short	(.L_29 - .L_28)
	.align		4
.L_28:
        /*00ac*/ 	.word	index@(_Z12cross_kernelIdiEviPT_PKS0_S3_T0_S4_S4_)
        /*00b0*/ 	.word	0x00000000


	//----- nvinfo : EIATTR_MIN_STACK_SIZE
	.align		4
.L_29:
        /*00b4*/ 	.byte	0x04, 0x12
        /*00b6*/ 	.short	(.L_31 - .L_30)
	.align		4
.L_30:
        /*00b8*/ 	.word	index@(_Z13cross3_kernelIfEviPT_PKS0_S3_)
        /*00bc*/ 	.word	0x00000000


	//----- nvinfo : EIATTR_MIN_STACK_SIZE
	.align		4
.L_31:
        /*00c0*/ 	.byte	0x04, 0x12
        /*00c2*/ 	.short	(.L_33 - .L_32)
	.align		4
.L_32:
        /*00c4*/ 	.word	index@(_Z13cross2_kernelIfiEviPT_PKS0_S3_T0_S4_S4_)
        /*00c8*/ 	.word	0x00000000


	//----- nvinfo : EIATTR_MIN_STACK_SIZE
	.align		4
.L_33:
        /*00cc*/ 	.byte	0x04, 0x12
        /*00ce*/ 	.short	(.L_35 - .L_34)
	.align		4
.L_34:
        /*00d0*/ 	.word	index@(_Z12cross_kernelIfiEviPT_PKS0_S3_T0_S4_S4_)
        /*00d4*/ 	.word	0x00000000
.L_35:


//--------------------- .nv.compat                --------------------------
	.section	.nv.compat,"",@"SHT_CUDA_COMPAT_INFO"
	.align	4
        /*0000*/ 	.byte	0x02, 0x09, 0x00, 0x00, 0x02, 0x02, 0x01, 0x00, 0x02, 0x05, 0x05, 0x00, 0x03, 0x07, 0x01, 0x01
        /*0010*/ 	.byte	0x02, 0x03, 0x00, 0x00, 0x02, 0x06, 0x01, 0x00, 0x04, 0x0b, 0x08, 0x00, 0x01, 0x00, 0x00, 0x00
        /*0020*/ 	.byte	0x00, 0x00, 0x00, 0x00


//--------------------- .nv.info._Z13cross3_kernelIdEviPT_PKS0_S3_ --------------------------
	.section	.nv.info._Z13cross3_kernelIdEviPT_PKS0_S3_,"",@"SHT_CUDA_INFO"
	.sectionflags	@""
	.align	4


	//----- nvinfo : EIATTR_CUDA_API_VERSION
	.align		4
        /*0000*/ 	.byte	0x04, 0x37
        /*0002*/ 	.short	(.L_37 - .L_36)
.L_36:
        /*0004*/ 	.word	0x00000082


	//----- nvinfo : EIATTR_KPARAM_INFO
	.align		4
.L_37:
        /*0008*/ 	.byte	0x04, 0x17
        /*000a*/ 	.short	(.L_39 - .L_38)
.L_38:
        /*000c*/ 	.word	0x00000000
        /*0010*/ 	.short	0x0003
        /*0012*/ 	.short	0x0018
        /*0014*/ 	.byte	0x00, 0xf5, 0x21, 0x00


	//----- nvinfo : EIATTR_KPARAM_INFO
	.align		4
.L_39:
        /*0018*/ 	.byte	0x04, 0x17
        /*001a*/ 	.short	(.L_41 - .L_40)
.L_40:
        /*001c*/ 	.word	0x00000000
        /*0020*/ 	.short	0x0002
        /*0022*/ 	.short	0x0010
        /*0024*/ 	.byte	0x00, 0xf5, 0x21, 0x00


	//----- nvinfo : EIATTR_KPARAM_INFO
	.align		4
.L_41:
        /*0028*/ 	.byte	0x04, 0x17
        /*002a*/ 	.short	(.L_43 - .L_42)
.L_42:
        /*002c*/ 	.word	0x00000000
        /*0030*/ 	.short	0x0001
        /*0032*/ 	.short	0x0008
        /*0034*/ 	.byte	0x00, 0xf5, 0x21, 0x00


	//----- nvinfo : EIATTR_KPARAM_INFO
	.align		4
.L_43:
        /*0038*/ 	.byte	0x04, 0x17
        /*003a*/ 	.short	(.L_45 - .L_44)
.L_44:
        /*003c*/ 	.word	0x00000000
        /*0040*/ 	.short	0x0000
        /*0042*/ 	.short	0x0000
        /*0044*/ 	.byte	0x00, 0xf0, 0x11, 0x00


	//----- nvinfo : EIATTR_SPARSE_MMA_MASK
	.align		4
.L_45:
        /*0048*/ 	.byte	0x03, 0x50
        /*004a*/ 	.short	0x0000


	//----- nvinfo : EIATTR_MAXREG_COUNT
	.align		4
        /*004c*/ 	.byte	0x03, 0x1b
        /*004e*/ 	.short	0x00ff


	//----- nvinfo : EIATTR_MERCURY_ISA_VERSION
	.align		4
        /*0050*/ 	.byte	0x03, 0x5f
        /*0052*/ 	.short	0x0101


	//----- nvinfo : EIATTR_VRC_CTA_INIT_COUNT
	.align		4
        /*0054*/ 	.byte	0x02, 0x4a
	.zero		1
	.zero		1


	//----- nvinfo : EIATTR_EXIT_INSTR_OFFSETS
	.align		4
        /*0058*/ 	.byte	0x04, 0x1c
        /*005a*/ 	.short	(.L_47 - .L_46)


	//   ....[0]....
.L_46:
        /*005c*/ 	.word	0x00000070


	//   ....[1]....
        /*0060*/ 	.word	0x00000240


	//----- nvinfo : EIATTR_CRS_STACK_SIZE
	.align		4
.L_47:
        /*0064*/ 	.byte	0x04, 0x1e
        /*0066*/ 	.short	(.L_49 - .L_48)
.L_48:
        /*0068*/ 	.word	0x00000000


	//----- nvinfo : EIATTR_CBANK_PARAM_SIZE
	.align		4
.L_49:
        /*006c*/ 	.byte	0x03, 0x19
        /*006e*/ 	.short	0x0020


	//----- nvinfo : EIATTR_PARAM_CBANK
	.align		4
        /*0070*/ 	.byte	0x04, 0x0a
        /*0072*/ 	.short	(.L_51 - .L_50)
	.align		4
.L_50:
        /*0074*/ 	.word	index@(.nv.constant0._Z13cross3_kernelIdEviPT_PKS0_S3_)
        /*0078*/ 	.short	0x0380
        /*007a*/ 	.short	0x0020


	//----- nvinfo : EIATTR_SW_WAR
	.align		4
.L_51:
        /*007c*/ 	.byte	0x04, 0x36
        /*007e*/ 	.short	(.L_53 - .L_52)
.L_52:
        /*0080*/ 	.word	0x00000008
.L_53:


//--------------------- .nv.info._Z13cross2_kernelIdiEviPT_PKS0_S3_T0_S4_S4_ --------------------------
	.section	.nv.info._Z13cross2_kernelIdiEviPT_PKS0_S3_T0_S4_S4_,"",@"SHT_CUDA_INFO"
	.sectionflags	@""
	.align	4


	//----- nvinfo : EIATTR_CUDA_API_VERSION
	.align		4
        /*0000*/ 	.byte	0x04, 0x37
        /*0002*/ 	.short	(.L_55 - .L_54)
.L_54:
        /*0004*/ 	.word	0x00000082


	//----- nvinfo : EIATTR_KPARAM_INFO
	.align		4
.L_55:
        /*0008*/ 	.byte	0x04, 0x17
        /*000a*/ 	.short	(.L_57 - .L_56)
.L_56:
        /*000c*/ 	.word	0x00000000
        /*0010*/ 	.short	0x0006
        /*0012*/ 	.short	0x0028
        /*0014*/ 	.byte	0x00, 0xf0, 0x11, 0x00


	//----- nvinfo : EIATTR_KPARAM_INFO
	.align		4
.L_57:
        /*0018*/ 	.byte	0x04, 0x17
        /*001a*/ 	.short	(.L_59 - .L_58)
.L_58:
        /*001c*/ 	.word	0x00000000
        /*0020*/ 	.short	0x0005
        /*0022*/ 	.short	0x0024
        /*0024*/ 	.byte	0x00, 0xf0, 0x11, 0x00


	//----- nvinfo : EIATTR_KPARAM_INFO
	.align		4
.L_59:
        /*0028*/ 	.byte	0x04, 0x17
        /*002a*/ 	.short	(.L_61 - .L_60)
.L_60:
        /*002c*/ 	.word	0x00000000
        /*0030*/ 	.short	0x0004
        /*0032*/ 	.short	0x0020
        /*0034*/ 	.byte	0x00, 0xf0, 0x11, 0x00


	//----- nvinfo : EIATTR_KPARAM_INFO
	.align		4
.L_61:
        /*0038*/ 	.byte	0x04, 0x17
        /*003a*/ 	.short	(.L_63 - .L_62)
.L_62:
        /*003c*/ 	.word	0x00000000
        /*0040*/ 	.short	0x0003
        /*0042*/ 	.short	0x0018
        /*0044*/ 	.byte	0x00, 0xf5, 0x21, 0x00


	//----- nvinfo : EIATTR_KPARAM_INFO
	.align		4
.L_63:
        /*0048*/ 	.byte	0x04, 0x17
        /*004a*/ 	.short	(.L_65 - .L_64)
.L_64:
        /*004c*/ 	.word	0x00000000
        /*0050*/ 	.short	0x0002
        /*0052*/ 	.short	0x0010
        /*0054*/ 	.byte	0x00, 0xf5, 0x21, 0x00


	//----- nvinfo : EIATTR_KPARAM_INFO
	.align		4
.L_65:
        /*0058*/ 	.byte	0x04, 0x17
        /*005a*/ 	.short	(.L_67 - .L_66)
.L_66:
        /*005c*/ 	.word	0x00000000
        /*0060*/ 	.short	0x0001
        /*0062*/ 	.short	0x0008
        /*0064*/ 	.byte	0x00, 0xf5, 0x21, 0x00


	//----- nvinfo : EIATTR_KPARAM_INFO
	.align		4
.L_67:
        /*0068*/ 	.byte	0x04, 0x17
        /*006a*/ 	.short	(.L_69 - .L_68)
.L_68:
        /*006c*/ 	.word	0x00000000
        /*0070*/ 	.short	0x0000
        /*0072*/ 	.short	0x0000
        /*0074*/ 	.byte	0x00, 0xf0, 0x11, 0x00


	//----- nvinfo : EIATTR_SPARSE_MMA_MASK
	.align		4
.L_69:
        /*0078*/ 	.byte	0x03, 0x50
        /*007a*/ 	.short	0x0000


	//----- nvinfo : EIATTR_MAXREG_COUNT
	.align		4
        /*007c*/ 	.byte	0x03, 0x1b
        /*007e*/ 	.short	0x00ff


	//----- nvinfo : EIATTR_MERCURY_ISA_VERSION
	.align		4
        /*0080*/ 	.byte	0x03, 0x5f
        /*0082*/ 	.short	0x0101


	//----- nvinfo : EIATTR_VRC_CTA_INIT_COUNT
	.align		4
        /*0084*/ 	.byte	0x02, 0x4a
	.zero		1
	.zero		1


	//----- nvinfo : EIATTR_EXIT_INSTR_OFFSETS
	.align		4
        /*0088*/ 	.byte	0x04, 0x1c
        /*008a*/ 	.short	(.L_71 - .L_70)


	//   ....[0]....
.L_70:
        /*008c*/ 	.word	0x00000070


	//   ....[1]....
        /*0090*/ 	.word	0x000002c0


	//----- nvinfo : EIATTR_CRS_STACK_SIZE
	.align		4
.L_71:
        /*0094*/ 	.byte	0x04, 0x1e
        /*0096*/ 	.short	(.L_73 - .L_72)
.L_72:
        /*0098*/ 	.word	0x00000000


	//----- nvinfo : EIATTR_CBANK_PARAM_SIZE
	.align		4
.L_73:
        /*009c*/ 	.byte	0x03, 0x19
        /*009e*/ 	.short	0x002c


	//----- nvinfo : EIATTR_PARAM_CBANK
	.align		4
        /*00a0*/ 	.byte	0x04, 0x0a
        /*00a2*/ 	.short	(.L_75 - .L_74)
	.align		4
.L_74:
        /*00a4*/ 	.word	index@(.nv.constant0._Z13cross2_kernelIdiEviPT_PKS0_S3_T0_S4_S4_)
        /*00a8*/ 	.short	0x0380
        /*00aa*/ 	.short	0x002c


	//----- nvinfo : EIATTR_SW_WAR
	.align		4
.L_75:
        /*00ac*/ 	.byte	0x04, 0x36
        /*00ae*/ 	.short	(.L_77 - .L_76)
.L_76:
        /*00b0*/ 	.word	0x00000008
.L_77:


//--------------------- .nv.info._Z12cross_kernelIdiEviPT_PKS0_S3_T0_S4_S4_ --------------------------
	.section	.nv.info._Z12cross_kernelIdiEviPT_PKS0_S3_T0_S4_S4_,"",@"SHT_CUDA_INFO"
	.sectionflags	@""
	.align	4


	//----- nvinfo : EIATTR_CUDA_API_VERSION
	.align		4
        /*0000*/ 	.byte	0x04, 0x37
        /*0002*/ 	.short	(.L_79 - .L_78)
.L_78:
        /*0004*/ 	.word	0x00000082


	//----- nvinfo : EIATTR_KPARAM_INFO
	.align		4
.L_79:
        /*0008*/ 	.byte	0x04, 0x17
        /*000a*/ 	.short	(.L_81 - .L_80)
.L_80:
        /*000c*/ 	.word	0x00000000
        /*0010*/ 	.short	0x0006
        /*0012*/ 	.short	0x0028
        /*0014*/ 	.byte	0x00, 0xf0, 0x11, 0x00


	//----- nvinfo : EIATTR_KPARAM_INFO
	.align		4
.L_81:
        /*0018*/ 	.byte	0x04, 0x17
        /*001a*/ 	.short	(.L_83 - .L_82)
.L_82:
        /*001c*/ 	.word	0x00000000
        /*0020*/ 	.short	0x0005
        /*0022*/ 	.short	0x0024
        /*0024*/ 	.byte	0x00, 0xf0, 0x11, 0x00


	//----- nvinfo : EIATTR_KPARAM_INFO
	.align		4
.L_83:
        /*0028*/ 	.byte	0x04, 0x17
        /*002a*/ 	.short	(.L_85 - .L_84)
.L_84:
        /*002c*/ 	.word	0x00000000
        /*0030*/ 	.short	0x0004
        /*0032*/ 	.short	0x0020
        /*0034*/ 	.byte	0x00, 0xf0, 0x11, 0x00


	//----- nvinfo : EIATTR_KPARAM_INFO
	.align		4
.L_85:
        /*0038*/ 	.byte	0x04, 0x17
        /*003a*/ 	.short	(.L_87 - .L_86)
.L_86:
        /*003c*/ 	.word	0x00000000
        /*0040*/ 	.short	0x0003
        /*0042*/ 	.short	0x0018
        /*0044*/ 	.byte	0x00, 0xf5, 0x21, 0x00


	//----- nvinfo : EIATTR_KPARAM_INFO
	.align		4
.L_87:
        /*0048*/ 	.byte	0x04, 0x17
        /*004a*/ 	.short	(.L_89 - .L_88)
.L_88:
        /*004c*/ 	.word	0x00000000
        /*0050*/ 	.short	0x0002
        /*0052*/ 	.short	0x0010
        /*0054*/ 	.byte	0x00, 0xf5, 0x21, 0x00


	//----- nvinfo : EIATTR_KPARAM_INFO
	.align		4
.L_89:
        /*0058*/ 	.byte	0x04, 0x17
        /*005a*/ 	.short	(.L_91 - .L_90)
.L_90:
        /*005c*/ 	.word	0x00000000
        /*0060*/ 	.short	0x0001
        /*0062*/ 	.short	0x0008
        /*0064*/ 	.byte	0x00, 0xf5, 0x21, 0x00


	//----- nvinfo : EIATTR_KPARAM_INFO
	.align		4
.L_91:
        /*0068*/ 	.byte	0x04, 0x17
        /*006a*/ 	.short	(.L_93 - .L_92)
.L_92:
        /*006c*/ 	.word	0x00000000
        /*0070*/ 	.short	0x0000
        /*0072*/ 	.short	0x0000
        /*0074*/ 	.byte	0x00, 0xf0, 0x11, 0x00


	//----- nvinfo : EIATTR_SPARSE_MMA_MASK
	.align		4
.L_93:
        /*0078*/ 	.byte	0x03, 0x50
        /*007a*/ 	.short	0x0000


	//----- nvinfo : EIATTR_MAXREG_COUNT
	.align		4
        /*007c*/ 	.byte	0x03, 0x1b
        /*007e*/ 	.short	0x00ff


	//----- nvinfo : EIATTR_MERCURY_ISA_VERSION
	.align		4
        /*0080*/ 	.byte	0x03, 0x5f
        /*0082*/ 	.short	0x0101


	//----- nvinfo : EIATTR_VRC_CTA_INIT_COUNT
	.align		4
        /*0084*/ 	.byte	0x02, 0x4a
	.zero		1
	.zero		1


	//----- nvinfo : EIATTR_EXIT_INSTR_OFFSETS
	.align		4
        /*0088*/ 	.byte	0x04, 0x1c
        /*008a*/ 	.short	(.L_95 - .L_94)


	//   ....[0]....
.L_94:
        /*008c*/ 	.word	0x00000070


	//   ....[1]....
        /*0090*/ 	.word	0x000002f0


	//----- nvinfo : EIATTR_CRS_STACK_SIZE
	.align		4
.L_95:
        /*0094*/ 	.byte	0x04, 0x1e
        /*0096*/ 	.short	(.L_97 - .L_96)
.L_96:
        /*0098*/ 	.word	0x00000000


	//----- nvinfo : EIATTR_CBANK_PARAM_SIZE
	.align		4
.L_97:
        /*009c*/ 	.byte	0x03, 0x19
        /*009e*/ 	.short	0x002c


	//----- nvinfo : EIATTR_PARAM_CBANK
	.align		4
        /*00a0*/ 	.byte	0x04, 0x0a
        /*00a2*/ 	.short	(.L_99 - .L_98)
	.align		4
.L_98:
        /*00a4*/ 	.word	index@(.nv.constant0._Z12cross_kernelIdiEviPT_PKS0_S3_T0_S4_S4_)
        /*00a8*/ 	.short	0x0380
        /*00aa*/ 	.short	0x002c


	//----- nvinfo : EIATTR_SW_WAR
	.align		4
.L_99:
        /*00ac*/ 	.byte	0x04, 0x36
        /*00ae*/ 	.short	(.L_101 - .L_100)
.L_100:
        /*00b0*/ 	.word	0x00000008
.L_101:


//--------------------- .nv.info._Z13cross3_kernelIfEviPT_PKS0_S3_ --------------------------
	.section	.nv.info._Z13cross3_kernelIfEviPT_PKS0_S3_,"",@"SHT_CUDA_INFO"
	.sectionflags	@""
	.align	4


	//----- nvinfo : EIATTR_CUDA_API_VERSION
	.align		4
        /*0000*/ 	.byte	0x04, 0x37
        /*0002*/ 	.short	(.L_103 - .L_102)
.L_102:
        /*0004*/ 	.word	0x00000082


	//----- nvinfo : EIATTR_KPARAM_INFO
	.align		4
.L_103:
        /*0008*/ 	.byte	0x04, 0x17
        /*000a*/ 	.short	(.L_105 - .L_104)
.L_104:
        /*000c*/ 	.word	0x00000000
        /*0010*/ 	.short	0x0003
        /*0012*/ 	.short	0x0018
        /*0014*/ 	.byte	0x00, 0xf5, 0x21, 0x00


	//----- nvinfo : EIATTR_KPARAM_INFO
	.align		4
.L_105:
        /*0018*/ 	.byte	0x04, 0x17
        /*001a*/ 	.short	(.L_107 - .L_106)
.L_106:
        /*001c*/ 	.word	0x00000000
        /*0020*/ 	.short	0x0002
        /*0022*/ 	.short	0x0010
        /*0024*/ 	.byte	0x00, 0xf5, 0x21, 0x00


	//----- nvinfo : EIATTR_KPARAM_INFO
	.align		4
.L_107:
        /*0028*/ 	.byte	0x04, 0x17
        /*002a*/ 	.short	(.L_109 - .L_108)
.L_108:
        /*002c*/ 	.word	0x00000000
        /*0030*/ 	.short	0x0001
        /*0032*/ 	.short	0x0008
        /*0034*/ 	.byte	0x00, 0xf5, 0x21, 0x00


	//----- nvinfo : EIATTR_KPARAM_INFO
	.align		4
.L_109:
        /*0038*/ 	.byte	0x04, 0x17
        /*003a*/ 	.short	(.L_111 - .L_110)
.L_110:
        /*003c*/ 	.word	0x00000000
        /*0040*/ 	.short	0x0000
        /*0042*/ 	.short	0x0000
        /*0044*/ 	.byte	0x00, 0xf0, 0x11, 0x00


	//----- nvinfo : EIATTR_SPARSE_MMA_MASK
	.align		4
.L_111:
        /*0048*/ 	.byte	0x03, 0x50
        /*004a*/ 	.short	0x0000


	//----- nvinfo : EIATTR_MAXREG_COUNT
	.align		4
        /*004c*/ 	.byte	0x03, 0x1b
        /*004e*/ 	.short	0x00ff


	//----- nvinfo : EIATTR_MERCURY_ISA_VERSION
	.align		4
        /*0050*/ 	.byte	0x03, 0x5f
        /*0052*/ 	.short	0x0101


	//----- nvinfo : EIATTR_VRC_CTA_INIT_COUNT
	.align		4
        /*0054*/ 	.byte	0x02, 0x4a
	.zero		1
	.zero		1


	//----- nvinfo : EIATTR_EXIT_INSTR_OFFSETS
	.align		4
        /*0058*/ 	.byte	0x04, 0x1c
        /*005a*/ 	.short	(.L_113 - .L_112)


	//   ....[0]....
.L_112:
        /*005c*/ 	.word	0x00000070


	//   ....[1]....
        /*0060*/ 	.word	0x00000240


	//----- nvinfo : EIATTR_CRS_STACK_SIZE
	.align		4
.L_113:
        /*0064*/ 	.byte	0x04, 0x1e
        /*0066*/ 	.short	(.L_115 - .L_114)
.L_114:
        /*0068*/ 	.word	0x00000000


	//----- nvinfo : EIATTR_CBANK_PARAM_SIZE
	.align		4
.L_115:
        /*006c*/ 	.byte	0x03, 0x19
        /*006e*/ 	.short	0x0020


	//----- nvinfo : EIATTR_PARAM_CBANK
	.align		4
        /*0070*/ 	.byte	0x04, 0x0a
        /*0072*/ 	.short	(.L_117 - .L_116)
	.align		4
.L_116:
        /*0074*/ 	.word	index@(.nv.constant0._Z13cross3_kernelIfEviPT_PKS0_S3_)
        /*0078*/ 	.short	0x0380
        /*007a*/ 	.short	0x0020


	//----- nvinfo : EIATTR_SW_WAR
	.align		4
.L_117:
        /*007c*/ 	.byte	0x04, 0x36
        /*007e*/ 	.short	(.L_119 - .L_118)
.L_118:
        /*0080*/ 	.word	0x00000008
.L_119:


//--------------------- .nv.info._Z13cross2_kernelIfiEviPT_PKS0_S3_T0_S4_S4_ --------------------------
	.section	.nv.info._Z13cross2_kernelIfiEviPT_PKS0_S3_T0_S4_S4_,"",@"SHT_CUDA_INFO"
	.sectionflags	@""
	.align	4


	//----- nvinfo : EIATTR_CUDA_API_VERSION
	.align		4
        /*0000*/ 	.byte	0x04, 0x37
        /*0002*/ 	.short	(.L_121 - .L_120)
.L_120:
        /*0004*/ 	.word	0x00000082


	//----- nvinfo : EIATTR_KPARAM_INFO
	.align		4
.L_121:
        /*0008*/ 	.byte	0x04, 0x17
        /*000a*/ 	.short	(.L_123 - .L_122)
.L_122:
        /*000c*/ 	.word	0x00000000
        /*0010*/ 	.short	0x0006
        /*0012*/ 	.short	0x0028
        /*0014*/ 	.byte	0x00, 0xf0, 0x11, 0x00


	//----- nvinfo : EIATTR_KPARAM_INFO
	.align		4
.L_123:
        /*0018*/ 	.byte	0x04, 0x17
        /*001a*/ 	.short	(.L_125 - .L_124)
.L_124:
        /*001c*/ 	.word	0x00000000
        /*0020*/ 	.short	0x0005
        /*0022*/ 	.short	0x0024
        /*0024*/ 	.byte	0x00, 0xf0, 0x11, 0x00


	//----- nvinfo : EIATTR_KPARAM_INFO
	.align		4
.L_125:
        /*0028*/ 	.byte	0x04, 0x17
        /*002a*/ 	.short	(.L_127 - .L_126)
.L_126:
        /*002c*/ 	.word	0x00000000
        /*0030*/ 	.short	0x0004
        /*0032*/ 	.short	0x0020
        /*0034*/ 	.byte	0x00, 0xf0, 0x11, 0x00


	//----- nvinfo : EIATTR_KPARAM_INFO
	.align		4
.L_127:
        /*0038*/ 	.byte	0x04, 0x17
        /*003a*/ 	.short	(.L_129 - .L_128)
.L_128:
        /*003c*/ 	.word	0x00000000
        /*0040*/ 	.short	0x0003
        /*0042*/ 	.short	0x0018
        /*0044*/ 	.byte	0x00, 0xf5, 0x21, 0x00


	//----- nvinfo : EIATTR_KPARAM_INFO
	.align		4
.L_129:
        /*0048*/ 	.byte	0x04, 0x17
        /*004a*/ 	.short	(.L_131 - .L_130)
.L_130:
        /*004c*/ 	.word	0x00000000
        /*0050*/ 	.short	0x0002
        /*0052*/ 	.short	0x0010
        /*0054*/ 	.byte	0x00, 0xf5, 0x21, 0x00


	//----- nvinfo : EIATTR_KPARAM_INFO
	.align		4
.L_131:
        /*0058*/ 	.byte	0x04, 0x17
        /*005a*/ 	.short	(.L_133 - .L_132)
.L_132:
        /*005c*/ 	.word	0x00000000
        /*0060*/ 	.short	0x0001
        /*0062*/ 	.short	0x0008
        /*0064*/ 	.byte	0x00, 0xf5, 0x21, 0x00


	//----- nvinfo : EIATTR_KPARAM_INFO
	.align		4
.L_133:
        /*0068*/ 	.byte	0x04, 0x17
        /*006a*/ 	.short	(.L_135 - .L_134)
.L_134:
        /*006c*/ 	.word	0x00000000
        /*0070*/ 	.short	0x0000
        /*0072*/ 	.short	0x0000
        /*0074*/ 	.byte	0x00, 0xf0, 0x11, 0x00


	//----- nvinfo : EIATTR_SPARSE_MMA_MASK
	.align		4
.L_135:
        /*0078*/ 	.byte	0x03, 0x50
        /*007a*/ 	.short	0x0000


	//----- nvinfo : EIATTR_MAXREG_COUNT
	.align		4
        /*007c*/ 	.byte	0x03, 0x1b
        /*007e*/ 	.short	0x00ff


	//----- nvinfo : EIATTR_MERCURY_ISA_VERSION
	.align		4
        /*0080*/ 	.byte	0x03, 0x5f
        /*0082*/ 	.short	0x0101


	//----- nvinfo : EIATTR_VRC_CTA_INIT_COUNT
	.align		4
        /*0084*/ 	.byte	0x02, 0x4a
	.zero		1
	.zero		1


	//----- nvinfo : EIATTR_EXIT_INSTR_OFFSETS
	.align		4
        /*0088*/ 	.byte	0x04, 0x1c
        /*008a*/ 	.short	(.L_137 - .L_136)


	//   ....[0]....
.L_136:
        /*008c*/ 	.word	0x00000070


	//   ....[1]....
        /*0090*/ 	.word	0x000002c0


	//----- nvinfo : EIATTR_CRS_STACK_SIZE
	.align		4
.L_137:
        /*0094*/ 	.byte	0x04, 0x1e
        /*0096*/ 	.short	(.L_139 - .L_138)
.L_138:
        /*0098*/ 	.word	0x00000000


	//----- nvinfo : EIATTR_CBANK_PARAM_SIZE
	.align		4
.L_139:
        /*009c*/ 	.byte	0x03, 0x19
        /*009e*/ 	.short	0x002c


	//----- nvinfo : EIATTR_PARAM_CBANK
	.align		4
        /*00a0*/ 	.byte	0x04, 0x0a
        /*00a2*/ 	.short	(.L_141 - .L_140)
	.align		4
.L_140:
        /*00a4*/ 	.word	index@(.nv.constant0._Z13cross2_kernelIfiEviPT_PKS0_S3_T0_S4_S4_)
        /*00a8*/ 	.short	0x0380
        /*00aa*/ 	.short	0x002c


	//----- nvinfo : EIATTR_SW_WAR
	.align		4
.L_141:
        /*00ac*/ 	.byte	0x04, 0x36
        /*00ae*/ 	.short	(.L_143 - .L_142)
.L_142:
        /*00b0*/ 	.word	0x00000008
.L_143:


//--------------------- .nv.info._Z12cross_kernelIfiEviPT_PKS0_S3_T0_S4_S4_ --------------------------
	.section	.nv.info._Z12cross_kernelIfiEviPT_PKS0_S3_T0_S4_S4_,"",@"SHT_CUDA_INFO"
	.sectionflags	@""
	.align	4


	//----- nvinfo : EIATTR_CUDA_API_VERSION
	.align		4
        /*0000*/ 	.byte	0x04, 0x37
        /*0002*/ 	.short	(.L_145 - .L_144)
.L_144:
        /*0004*/ 	.word	0x00000082


	//----- nvinfo : EIATTR_KPARAM_INFO
	.align		4
.L_145:
        /*0008*/ 	.byte	0x04, 0x17
        /*000a*/ 	.short	(.L_147 - .L_146)
.L_146:
        /*000c*/ 	.word	0x00000000
        /*0010*/ 	.short	0x0006
        /*0012*/ 	.short	0x0028
        /*0014*/ 	.byte	0x00, 0xf0, 0x11, 0x00


	//----- nvinfo : EIATTR_KPARAM_INFO
	.align		4
.L_147:
        /*0018*/ 	.byte	0x04, 0x17
        /*001a*/ 	.short	(.L_149 - .L_148)
.L_148:
        /*001c*/ 	.word	0x00000000
        /*0020*/ 	.short	0x0005
        /*0022*/ 	.short	0x0024
        /*0024*/ 	.byte	0x00, 0xf0, 0x11, 0x00


	//----- nvinfo : EIATTR_KPARAM_INFO
	.align		4
.L_149:
        /*0028*/ 	.byte	0x04, 0x17
        /*002a*/ 	.short	(.L_151 - .L_150)
.L_150:
        /*002c*/ 	.word	0x00000000
        /*0030*/ 	.short	0x0004
        /*0032*/ 	.short	0x0020
        /*0034*/ 	.byte	0x00, 0xf0, 0x11, 0x00


	//----- nvinfo : EIATTR_KPARAM_INFO
	.align		4
.L_151:
        /*0038*/ 	.byte	0x04, 0x17
        /*003a*/ 	.short	(.L_153 - .L_152)
.L_152:
        /*003c*/ 	.word	0x00000000
        /*0040*/ 	.short	0x0003
        /*0042*/ 	.short	0x0018
        /*0044*/ 	.byte	0x00, 0xf5, 0x21, 0x00


	//----- nvinfo : EIATTR_KPARAM_INFO
	.align		4
.L_153:
        /*0048*/ 	.byte	0x04, 0x17
        /*004a*/ 	.short	(.L_155 - .L_154)
.L_154:
        /*004c*/ 	.word	0x00000000
        /*0050*/ 	.short	0x0002
        /*0052*/ 	.short	0x0010
        /*0054*/ 	.byte	0x00, 0xf5, 0x21, 0x00


	//----- nvinfo : EIATTR_KPARAM_INFO
	.align		4
.L_155:
        /*0058*/ 	.byte	0x04, 0x17
        /*005a*/ 	.short	(.L_157 - .L_156)
.L_156:
        /*005c*/ 	.word	0x00000000
        /*0060*/ 	.short	0x0001
        /*0062*/ 	.short	0x0008
        /*0064*/ 	.byte	0x00, 0xf5, 0x21, 0x00


	//----- nvinfo : EIATTR_KPARAM_INFO
	.align		4
.L_157:
        /*0068*/ 	.byte	0x04, 0x17
        /*006a*/ 	.short	(.L_159 - .L_158)
.L_158:
        /*006c*/ 	.word	0x00000000
        /*0070*/ 	.short	0x0000
        /*0072*/ 	.short	0x0000
        /*0074*/ 	.byte	0x00, 0xf0, 0x11, 0x00


	//----- nvinfo : EIATTR_SPARSE_MMA_MASK
	.align		4
.L_159:
        /*0078*/ 	.byte	0x03, 0x50
        /*007a*/ 	.short	0x0000


	//----- nvinfo : EIATTR_MAXREG_COUNT
	.align		4
        /*007c*/ 	.byte	0x03, 0x1b
        /*007e*/ 	.short	0x00ff


	//----- nvinfo : EIATTR_MERCURY_ISA_VERSION
	.align		4
        /*0080*/ 	.byte	0x03, 0x5f
        /*0082*/ 	.short	0x0101


	//----- nvinfo : EIATTR_VRC_CTA_INIT_COUNT
	.align		4
        /*0084*/ 	.byte	0x02, 0x4a
	.zero		1
	.zero		1


	//----- nvinfo : EIATTR_EXIT_INSTR_OFFSETS
	.align		4
        /*0088*/ 	.byte	0x04, 0x1c
        /*008a*/ 	.short	(.L_161 - .L_160)


	//   ....[0]....
.L_160:
        /*008c*/ 	.word	0x00000070


	//   ....[1]....
        /*0090*/ 	.word	0x000002f0


	//----- nvinfo : EIATTR_CRS_STACK_SIZE
	.align		4
.L_161:
        /*0094*/ 	.byte	0x04, 0x1e
        /*0096*/ 	.short	(.L_163 - .L_162)
.L_162:
        /*0098*/ 	.word	0x00000000


	//----- nvinfo : EIATTR_CBANK_PARAM_SIZE
	.align		4
.L_163:
        /*009c*/ 	.byte	0x03, 0x19
        /*009e*/ 	.short	0x002c


	//----- nvinfo : EIATTR_PARAM_CBANK
	.align		4
        /*00a0*/ 	.byte	0x04, 0x0a
        /*00a2*/ 	.short	(.L_165 - .L_164)
	.align		4
.L_164:
        /*00a4*/ 	.word	index@(.nv.constant0._Z12cross_kernelIfiEviPT_PKS0_S3_T0_S4_S4_)
        /*00a8*/ 	.short	0x0380
        /*00aa*/ 	.short	0x002c


	//----- nvinfo : EIATTR_SW_WAR
	.align		4
.L_165:
        /*00ac*/ 	.byte	0x04, 0x36
        /*00ae*/ 	.short	(.L_167 - .L_166)
.L_166:
        /*00b0*/ 	.word	0x00000008
.L_167:


//--------------------- .nv.callgraph             --------------------------
	.section	.nv.callgraph,"",@"SHT_CUDA_CALLGRAPH"
	.align	4
	.sectionentsize	8
	.align		4
        /*0000*/ 	.word	0x00000000
	.align		4
        /*0004*/ 	.word	0xffffffff
	.align		4
        /*0008*/ 	.word	0x00000000
	.align		4
        /*000c*/ 	.word	0xfffffffe
	.align		4
        /*0010*/ 	.word	0x00000000
	.align		4
        /*0014*/ 	.word	0xfffffffd
	.align		4
        /*0018*/ 	.word	0x00000000
	.align		4
        /*001c*/ 	.word	0xfffffffc


//--------------------- .text._Z13cross3_kernelIdEviPT_PKS0_S3_ --------------------------
	.section	.text._Z13cross3_kernelIdEviPT_PKS0_S3_,"ax",@progbits
	.align	128
        .global         _Z13cross3_kernelIdEviPT_PKS0_S3_
        .type           _Z13cross3_kernelIdEviPT_PKS0_S3_,@function
        .size           _Z13cross3_kernelIdEviPT_PKS0_S3_,(.L_x_12 - _Z13cross3_kernelIdEviPT_PKS0_S3_)
        .other          _Z13cross3_kernelIdEviPT_PKS0_S3_,@"STO_CUDA_ENTRY STV_DEFAULT"
_Z13cross3_kernelIdEviPT_PKS0_S3_:
.text._Z13cross3_kernelIdEviPT_PKS0_S3_:
[----:B------:R-:W-:Y:S01]  /*0000*/  LDC R1, c[0x0][0x37c] ;  /* 0x0000df00ff017b82 */ /* 0x000fe20000000800 */
[----:B------:R-:W0:Y:S07]  /*0010*/  S2R R3, SR_TID.X ;  /* 0x0000000000037919 */ /* 0x000e2e0000002100 */
[----:B------:R-:W0:Y:S01]  /*0020*/  S2UR UR4, SR_CTAID.X ;  /* 0x00000000000479c3 */ /* 0x000e220000002500 */
[----:B------:R-:W1:Y:S07]  /*0030*/  LDCU UR5, c[0x0][0x380] ;  /* 0x00007000ff0577ac */ /* 0x000e6e0008000800 */
[----:B------:R-:W0:Y:S02]  /*0040*/  LDC R0, c[0x0][0x360] ;  /* 0x0000d800ff007b82 */ /* 0x000e240000000800 */
[----:B0-----:R-:W-:-:S05]  /*0050*/  IMAD R3, R0, UR4, R3 ;  /* 0x0000000400037c24 */ /* 0x001fca000f8e0203 */
[----:B-1----:R-:W-:-:S13]  /*0060*/  ISETP.GE.AND P0, PT, R3, UR5, PT ;  /* 0x0000000503007c0c */ /* 0x002fda000bf06270 */
[----:B------:R-:W-:Y:S05]  /*0070*/  @P0 EXIT ;  /* 0x000000000000094d */ /* 0x000fea0003800000 */
[----:B------:R-:W0:Y:S01]  /*0080*/  LDCU UR4, c[0x0][0x370] ;  /* 0x00006e00ff0477ac */ /* 0x000e220008000800 */
[----:B------:R-:W1:Y:S01]  /*0090*/  LDCU.64 UR6, c[0x0][0x358] ;  /* 0x00006b00ff0677ac */ /* 0x000e620008000a00 */
[----:B0-----:R-:W-:-:S07]  /*00a0*/  IMAD R0, R0, UR4, RZ ;  /* 0x0000000400007c24 */ /* 0x001fce000f8e02ff */
.L_x_0:
[----:B0-----:R-:W0:Y:S01]  /*00b0*/  LDC.64 R18, c[0x0][0x390] ;  /* 0x0000e400ff127b82 */ /* 0x001e220000000a00 */
[----:B------:R-:W-:-:S07]  /*00c0*/  LEA R7, R3, R3, 0x1 ;  /* 0x0000000303077211 */ /* 0x000fce00078e08ff */
[----:B------:R-:W2:Y:S08]  /*00d0*/  LDC.64 R20, c[0x0][0x398] ;  /* 0x0000e600ff147b82 */ /* 0x000eb00000000a00 */
[----:B------:R-:W3:Y:S01]  /*00e0*/  LDC.64 R4, c[0x0][0x388] ;  /* 0x0000e200ff047b82 */ /* 0x000ee20000000a00 */
[----:B0-----:R-:W-:-:S05]  /*00f0*/  IMAD.WIDE R18, R7, 0x8, R18 ;  /* 0x0000000807127825 */ /* 0x001fca00078e0212 */
[----:B-1----:R-:W4:Y:S01]  /*0100*/  LDG.E.64 R14, desc[UR6][R18.64] ;  /* 0x00000006120e7981 */ /* 0x002f22000c1e1b00 */
[----:B--2---:R-:W-:-:S03]  /*0110*/  IMAD.WIDE R20, R7, 0x8, R20 ;  /* 0x0000000807147825 */ /* 0x004fc600078e0214 */
[----:B------:R-:W2:Y:S04]  /*0120*/  LDG.E.64 R12, desc[UR6][R18.64+0x8] ;  /* 0x00000806120c7981 */ /* 0x000ea8000c1e1b00 */
[----:B------:R-:W5:Y:S04]  /*0130*/  LDG.E.64 R8, desc[UR6][R18.64+0x10] ;  /* 0x0000100612087981 */ /* 0x000f68000c1e1b00 */
[----:B------:R-:W2:Y:S04]  /*0140*/  LDG.E.64 R10, desc[UR6][R20.64] ;  /* 0x00000006140a7981 */ /* 0x000ea8000c1e1b00 */
[----:B------:R-:W5:Y:S04]  /*0150*/  LDG.E.64 R22, desc[UR6][R20.64+0x8] ;  /* 0x0000080614167981 */ /* 0x000f68000c1e1b00 */
[----:B------:R-:W4:Y:S01]  /*0160*/  LDG.E.64 R24, desc[UR6][R20.64+0x10] ;  /* 0x0000100614187981 */ /* 0x000f22000c1e1b00 */
[----:B---3--:R-:W-:Y:S01]  /*0170*/  IMAD.WIDE R4, R7, 0x8, R4 ;  /* 0x0000000807047825 */ /* 0x008fe200078e0204 */
[----:B------:R-:W-:-:S04]  /*0180*/  IADD3 R3, PT, PT, R0, R3, RZ ;  /* 0x0000000300037210 */ /* 0x000fc80007ffe0ff */
[----:B------:R-:W-:Y:S01]  /*0190*/  ISETP.GE.AND P0, PT, R3, UR5, PT ;  /* 0x0000000503007c0c */ /* 0x000fe2000bf06270 */
[----:B--2---:R-:W-:Y:S02]  /*01a0*/  DMUL R28, R12, R10 ;  /* 0x0000000a0c1c7228 */ /* 0x004fe40000000000 */
[----:B-----5:R-:W-:Y:S02]  /*01b0*/  DMUL R26, R8, R22 ;  /* 0x00000016081a7228 */ /* 0x020fe40000000000 */
[----:B----4-:R-:W-:-:S04]  /*01c0*/  DMUL R16, R14, R24 ;  /* 0x000000180e107228 */ /* 0x010fc80000000000 */
[----:B------:R-:W-:Y:S02]  /*01d0*/  DFMA R28, R14, R22, -R28 ;  /* 0x000000160e1c722b */ /* 0x000fe4000000081c */
[----:B------:R-:W-:Y:S02]  /*01e0*/  DFMA R26, R12, R24, -R26 ;  /* 0x000000180c1a722b */ /* 0x000fe4000000081a */
[----:B------:R-:W-:-:S03]  /*01f0*/  DFMA R16, R8, R10, -R16 ;  /* 0x0000000a0810722b */ /* 0x000fc60000000810 */
[----:B------:R0:W-:Y:S04]  /*0200*/  STG.E.64 desc[UR6][R4.64+0x10], R28 ;  /* 0x0000101c04007986 */ /* 0x0001e8000c101b06 */
[----:B------:R0:W-:Y:S04]  /*0210*/  STG.E.64 desc[UR6][R4.64], R26 ;  /* 0x0000001a04007986 */ /* 0x0001e8000c101b06 */
[----:B------:R0:W-:Y:S01]  /*0220*/  STG.E.64 desc[UR6][R4.64+0x8], R16 ;  /* 0x0000081004007986 */ /* 0x0001e2000c101b06 */
[----:B------:R-:W-:Y:S05]  /*0230*/  @!P0 BRA `(.L_x_0) ;  /* 0xfffffffc009c8947 */ /* 0x000fea000383ffff */
[----:B------:R-:W-:Y:S05]  /*0240*/  EXIT ;  /* 0x000000000000794d */ /* 0x000fea0003800000 */
.L_x_1:
[----:B------:R-:W-:-:S00]  /*0250*/  BRA `(.L_x_1) ;  /* 0xfffffffc00fc7947 */ /* 0x000fc0000383ffff */
[----:B------:R-:W-:-:S00]  /*0260*/  NOP ;  /* 0x0000000000007918 */ /* 0x000fc00000000000 */
        /* <DEDUP_REMOVED lines=9> */
.L_x_12:


//--------------------- .text._Z13cross2_kernelIdiEviPT_PKS0_S3_T0_S4_S4_ --------------------------
	.section	.text._Z13cross2_kernelIdiEviPT_PKS0_S3_T0_S4_S4_,"ax",@progbits
	.align	128
        .global         _Z13cross2_kernelIdiEviPT_PKS0_S3_T0_S4_S4_
        .type           _Z13cross2_kernelIdiEviPT_PKS0_S3_T0_S4_S4_,@function
        .size           _Z13cross2_kernelIdiEviPT_PKS0_S3_T0_S4_S4_,(.L_x_13 - _Z13cross2_kernelIdiEviPT_PKS0_S3_T0_S4_S4_)
        .other          _Z13cross2_kernelIdiEviPT_PKS0_S3_T0_S4_S4_,@"STO_CUDA_ENTRY STV_DEFAULT"
_Z13cross2_kernelIdiEviPT_PKS0_S3_T0_S4_S4_:
.text._Z13cross2_kernelIdiEviPT_PKS0_S3_T0_S4_S4_:
        /* <DEDUP_REMOVED lines=8> */
[----:B------:R-:W0:Y:S01]  /*0080*/  LDC R0, c[0x0][0x3a8] ;  /* 0x0000ea00ff007b82 */ /* 0x000e220000000800 */
[----:B------:R-:W1:Y:S01]  /*0090*/  LDCU UR4, c[0x0][0x370] ;  /* 0x00006e00ff0477ac */ /* 0x000e620008000800 */
[----:B------:R-:W2:Y:S06]  /*00a0*/  LDCU.64 UR6, c[0x0][0x358] ;  /* 0x00006b00ff0677ac */ /* 0x000eac0008000a00 */
[----:B------:R-:W3:Y:S08]  /*00b0*/  LDC.64 R2, c[0x0][0x388] ;  /* 0x0000e200ff027b82 */ /* 0x000ef00000000a00 */
[----:B------:R-:W4:Y:S01]  /*00c0*/  LDC.64 R4, c[0x0][0x3a0] ;  /* 0x0000e800ff047b82 */ /* 0x000f220000000a00 */
[----:B-1----:R-:W-:-:S07]  /*00d0*/  IMAD R20, R20, UR4, RZ ;  /* 0x0000000414147c24 */ /* 0x002fce000f8e02ff */
.L_x_2:
[----:B-1----:R-:W1:Y:S01]  /*00e0*/  LDC.64 R12, c[0x0][0x390] ;  /* 0x0000e400ff0c7b82 */ /* 0x002e620000000a00 */
[----:B------:R-:W-:-:S07]  /*00f0*/  LEA R23, R21, R21, 0x1 ;  /* 0x0000001515177211 */ /* 0x000fce00078e08ff */
[----:B------:R-:W5:Y:S01]  /*0100*/  LDC.64 R14, c[0x0][0x398] ;  /* 0x0000e600ff0e7b82 */ /* 0x000f620000000a00 */
[----:B-1----:R-:W-:-:S04]  /*0110*/  IMAD.WIDE R12, R23, 0x8, R12 ;  /* 0x00000008170c7825 */ /* 0x002fc800078e020c */
[----:B----4-:R-:W-:Y:S02]  /*0120*/  IMAD.WIDE R26, R5, 0x8, R12 ;  /* 0x00000008051a7825 */ /* 0x010fe400078e020c */
[----:B--2---:R-:W2:Y:S02]  /*0130*/  LDG.E.64 R12, desc[UR6][R12.64] ;  /* 0x000000060c0c7981 */ /* 0x004ea4000c1e1b00 */
[----:B-----5:R-:W-:Y:S02]  /*0140*/  IMAD.WIDE R14, R23, 0x8, R14 ;  /* 0x00000008170e7825 */ /* 0x020fe400078e020e */
[----:B------:R-:W4:Y:S02]  /*0150*/  LDG.E.64 R10, desc[UR6][R26.64] ;  /* 0x000000061a0a7981 */ /* 0x000f24000c1e1b00 */
[----:B------:R-:W-:-:S04]  /*0160*/  IMAD.WIDE R8, R5, 0x8, R26 ;  /* 0x0000000805087825 */ /* 0x000fc800078e021a */
[C---:B0-----:R-:W-:Y:S02]  /*0170*/  IMAD.WIDE R24, R0.reuse, 0x8, R14 ;  /* 0x0000000800187825 */ /* 0x041fe400078e020e */
[----:B------:R-:W5:Y:S04]  /*0180*/  LDG.E.64 R8, desc[UR6][R8.64] ;  /* 0x0000000608087981 */ /* 0x000f68000c1e1b00 */
[----:B------:R-:W5:Y:S01]  /*0190*/  LDG.E.64 R6, desc[UR6][R24.64] ;  /* 0x0000000618067981 */ /* 0x000f62000c1e1b00 */
[----:B------:R-:W-:-:S03]  /*01a0*/  IMAD.WIDE R28, R0, 0x8, R24 ;  /* 0x00000008001c7825 */ /* 0x000fc600078e0218 */
[----:B------:R-:W4:Y:S04]  /*01b0*/  LDG.E.64 R14, desc[UR6][R14.64] ;  /* 0x000000060e0e7981 */ /* 0x000f28000c1e1b00 */
[----:B------:R-:W2:Y:S01]  /*01c0*/  LDG.E.64 R18, desc[UR6][R28.64] ;  /* 0x000000061c127981 */ /* 0x000ea2000c1e1b00 */
[----:B---3--:R-:W-:Y:S01]  /*01d0*/  IMAD.WIDE R22, R23, 0x8, R2 ;  /* 0x0000000817167825 */ /* 0x008fe200078e0202 */
[----:B------:R-:W-:-:S04]  /*01e0*/  IADD3 R21, PT, PT, R20, R21, RZ ;  /* 0x0000001514157210 */ /* 0x000fc80007ffe0ff */
[----:B------:R-:W-:Y:S01]  /*01f0*/  ISETP.GE.AND P0, PT, R21, UR5, PT ;  /* 0x0000000515007c0c */ /* 0x000fe2000bf06270 */
[----:B-----5:R-:W-:Y:S02]  /*0200*/  DMUL R16, R8, R6 ;  /* 0x0000000608107228 */ /* 0x020fe40000000000 */
[----:B----4-:R-:W-:-:S06]  /*0210*/  DMUL R24, R10, R14 ;  /* 0x0000000e0a187228 */ /* 0x010fcc0000000000 */
[-C--:B--2---:R-:W-:Y:S02]  /*0220*/  DFMA R16, R10, R18.reuse, -R16 ;  /* 0x000000120a10722b */ /* 0x084fe40000000810 */
[C---:B------:R-:W-:Y:S01]  /*0230*/  DMUL R18, R12.reuse, R18 ;  /* 0x000000120c127228 */ /* 0x040fe20000000000 */
[----:B------:R-:W-:Y:S01]  /*0240*/  IMAD.WIDE R10, R4, 0x8, R22 ;  /* 0x00000008040a7825 */ /* 0x000fe200078e0216 */
[----:B------:R-:W-:-:S06]  /*0250*/  DFMA R24, R12, R6, -R24 ;  /* 0x000000060c18722b */ /* 0x000fcc0000000818 */
[----:B------:R-:W-:Y:S01]  /*0260*/  DFMA R18, R8, R14, -R18 ;  /* 0x0000000e0812722b */ /* 0x000fe20000000812 */
[----:B------:R-:W-:Y:S01]  /*0270*/  IMAD.WIDE R6, R4, 0x8, R10 ;  /* 0x0000000804067825 */ /* 0x000fe200078e020a */
[----:B------:R1:W-:Y:S05]  /*0280*/  STG.E.64 desc[UR6][R22.64], R16 ;  /* 0x0000001016007986 */ /* 0x0003ea000c101b06 */
[----:B------:R1:W-:Y:S04]  /*0290*/  STG.E.64 desc[UR6][R10.64], R18 ;  /* 0x000000120a007986 */ /* 0x0003e8000c101b06 */
[----:B------:R1:W-:Y:S01]  /*02a0*/  STG.E.64 desc[UR6][R6.64], R24 ;  /* 0x0000001806007986 */ /* 0x0003e2000c101b06 */
[----:B------:R-:W-:Y:S05]  /*02b0*/  @!P0 BRA `(.L_x_2) ;  /* 0xfffffffc00888947 */ /* 0x000fea000383ffff */
[----:B------:R-:W-:Y:S05]  /*02c0*/  EXIT ;  /* 0x000000000000794d */ /* 0x000fea0003800000 */
.L_x_3:
        /* <DEDUP_REMOVED lines=11> */
.L_x_13:


//--------------------- .text._Z12cross_kernelIdiEviPT_PKS0_S3_T0_S4_S4_ --------------------------
	.section	.text._Z12cross_kernelIdiEviPT_PKS0_S3_T0_S4_S4_,"ax",@progbits
	.align	128
        .global         _Z12cross_kernelIdiEviPT_PKS0_S3_T0_S4_S4_
        .type           _Z12cross_kernelIdiEviPT_PKS0_S3_T0_S4_S4_,@function
        .size           _Z12cross_kernelIdiEviPT_PKS0_S3_T0_S4_S4_,(.L_x_14 - _Z12cross_kernelIdiEviPT_PKS0_S3_T0_S4_S4_)
        .other          _Z12cross_kernelIdiEviPT_PKS0_S3_T0_S4_S4_,@"STO_CUDA_ENTRY STV_DEFAULT"
_Z12cross_kernelIdiEviPT_PKS0_S3_T0_S4_S4_:
.text._Z12cross_kernelIdiEviPT_PKS0_S3_T0_S4_S4_:
        /* <DEDUP_REMOVED lines=10> */
[----:B------:R-:W2:Y:S01]  /*00a0*/  LDCU.64 UR6, c[0x0][0x358] ;  /* 0x00006b00ff0677ac */ /* 0x000ea20008000a00 */
[----:B-1----:R-:W-:Y:S01]  /*00b0*/  IMAD R0, R0, UR4, RZ ;  /* 0x0000000400007c24 */ /* 0x002fe2000f8e02ff */
[C---:B0-----:R-:W-:Y:S01]  /*00c0*/  SHF.L.U32 R20, R2.reuse, 0x1, RZ ;  /* 0x0000000102147819 */ /* 0x041fe200000006ff */
[----:B--2---:R-:W-:-:S07]  /*00d0*/  IMAD.WIDE R2, R2, 0x8, RZ ;  /* 0x0000000802027825 */ /* 0x004fce00078e02ff */
.L_x_4:
[----:B0-----:R-:W0:Y:S01]  /*00e0*/  LDC.64 R26, c[0x0][0x398] ;  /* 0x0000e600ff1a7b82 */ /* 0x001e220000000a00 */
[----:B------:R-:W-:-:S07]  /*00f0*/  LEA R22, R21, R21, 0x1 ;  /* 0x0000001515167211 */ /* 0x000fce00078e08ff */
[----:B------:R-:W1:Y:S08]  /*0100*/  LDC.64 R6, c[0x0][0x390] ;  /* 0x0000e400ff067b82 */ /* 0x000e700000000a00 */
[----:B------:R-:W2:Y:S01]  /*0110*/  LDC.64 R4, c[0x0][0x3a0] ;  /* 0x0000e800ff047b82 */ /* 0x000ea20000000a00 */
[----:B0-----:R-:W-:-:S07]  /*0120*/  IMAD.WIDE R26, R22, 0x8, R26 ;  /* 0x00000008161a7825 */ /* 0x001fce00078e021a */
[----:B------:R-:W0:Y:S01]  /*0130*/  LDC.64 R24, c[0x0][0x388] ;  /* 0x0000e200ff187b82 */ /* 0x000e220000000a00 */
[----:B------:R-:W3:Y:S01]  /*0140*/  LDG.E.64 R10, desc[UR6][R26.64] ;  /* 0x000000061a0a7981 */ /* 0x000ee2000c1e1b00 */
[----:B------:R-:W-:-:S04]  /*0150*/  IMAD.WIDE R28, R20, 0x8, R26 ;  /* 0x00000008141c7825 */ /* 0x000fc800078e021a */
[----:B-1----:R-:W-:Y:S01]  /*0160*/  IMAD.WIDE R6, R22, 0x8, R6 ;  /* 0x0000000816067825 */ /* 0x002fe200078e0206 */
[----:B------:R-:W-:Y:S01]  /*0170*/  IADD3 R12, P0, PT, -R2, R28, RZ ;  /* 0x0000001c020c7210 */ /* 0x000fe20007f1e1ff */
[----:B------:R-:W4:Y:S02]  /*0180*/  LDG.E.64 R8, desc[UR6][R28.64] ;  /* 0x000000061c087981 */ /* 0x000f24000c1e1b00 */
[----:B--2---:R-:W-:Y:S02]  /*0190*/  IMAD.WIDE R14, R5, 0x8, R6 ;  /* 0x00000008050e7825 */ /* 0x004fe400078e0206 */
[----:B------:R-:W4:Y:S01]  /*01a0*/  LDG.E.64 R6, desc[UR6][R6.64] ;  /* 0x0000000606067981 */ /* 0x000f22000c1e1b00 */
[----:B------:R-:W-:Y:S01]  /*01b0*/  IADD3.X R13, PT, PT, ~R3, R29, RZ, P0, !PT ;  /* 0x0000001d030d7210 */ /* 0x000fe200007fe5ff */
[----:B------:R-:W-:Y:S02]  /*01c0*/  IMAD.WIDE R18, R5, 0x8, R14 ;  /* 0x0000000805127825 */ /* 0x000fe400078e020e */
[----:B------:R-:W3:Y:S04]  /*01d0*/  LDG.E.64 R14, desc[UR6][R14.64] ;  /* 0x000000060e0e7981 */ /* 0x000ee8000c1e1b00 */
[----:B------:R-:W2:Y:S04]  /*01e0*/  LDG.E.64 R18, desc[UR6][R18.64] ;  /* 0x0000000612127981 */ /* 0x000ea8000c1e1b00 */
[----:B------:R-:W5:Y:S01]  /*01f0*/  LDG.E.64 R12, desc[UR6][R12.64] ;  /* 0x000000060c0c7981 */ /* 0x000f62000c1e1b00 */
[----:B0-----:R-:W-:Y:S01]  /*0200*/  IMAD.WIDE R22, R22, 0x8, R24 ;  /* 0x0000000816167825 */ /* 0x001fe200078e0218 */
[----:B------:R-:W-:-:S04]  /*0210*/  IADD3 R21, PT, PT, R0, R21, RZ ;  /* 0x0000001500157210 */ /* 0x000fc80007ffe0ff */
[----:B------:R-:W-:Y:S01]  /*0220*/  ISETP.GE.AND P0, PT, R21, UR5, PT ;  /* 0x0000000515007c0c */ /* 0x000fe2000bf06270 */
[----:B----4-:R-:W-:Y:S02]  /*0230*/  DMUL R16, R8, R6 ;  /* 0x0000000608107228 */ /* 0x010fe40000000000 */
[----:B---3--:R-:W-:-:S06]  /*0240*/  DMUL R24, R14, R10 ;  /* 0x0000000a0e187228 */ /* 0x008fcc0000000000 */
[C---:B--2---:R-:W-:Y:S02]  /*0250*/  DFMA R16, R18.reuse, R10, -R16 ;  /* 0x0000000a1210722b */ /* 0x044fe40000000810 */
[----:B-----5:R-:W-:Y:S01]  /*0260*/  DMUL R18, R18, R12 ;  /* 0x0000000c12127228 */ /* 0x020fe20000000000 */
[----:B------:R-:W-:Y:S01]  /*0270*/  IMAD.WIDE R10, R4, 0x8, R22 ;  /* 0x00000008040a7825 */ /* 0x000fe200078e0216 */
[----:B------:R-:W-:-:S06]  /*0280*/  DFMA R24, R12, R6, -R24 ;  /* 0x000000060c18722b */ /* 0x000fcc0000000818 */
[----:B------:R-:W-:Y:S01]  /*0290*/  DFMA R8, R14, R8, -R18 ;  /* 0x000000080e08722b */ /* 0x000fe20000000812 */
[----:B------:R-:W-:-:S06]  /*02a0*/  IMAD.WIDE R4, R4, 0x8, R10 ;  /* 0x0000000804047825 */ /* 0x000fcc00078e020a */
[----:B------:R0:W-:Y:S04]  /*02b0*/  STG.E.64 desc[UR6][R22.64], R8 ;  /* 0x0000000816007986 */ /* 0x0001e8000c101b06 */
[----:B------:R0:W-:Y:S04]  /*02c0*/  STG.E.64 desc[UR6][R10.64], R16 ;  /* 0x000000100a007986 */ /* 0x0001e8000c101b06 */
[----:B------:R0:W-:Y:S01]  /*02d0*/  STG.E.64 desc[UR6][R4.64], R24 ;  /* 0x0000001804007986 */ /* 0x0001e2000c101b06 */
[----:B------:R-:W-:Y:S05]  /*02e0*/  @!P0 BRA `(.L_x_4) ;  /* 0xfffffffc007c8947 */ /* 0x000fea000383ffff */
[----:B------:R-:W-:Y:S05]  /*02f0*/  EXIT ;  /* 0x000000000000794d */ /* 0x000fea0003800000 */
.L_x_5:
        /* <DEDUP_REMOVED lines=16> */
.L_x_14:


//--------------------- .text._Z13cross3_kernelIfEviPT_PKS0_S3_ --------------------------
	.section	.text._Z13cross3_kernelIfEviPT_PKS0_S3_,"ax",@progbits
	.align	128
        .global         _Z13cross3_kernelIfEviPT_PKS0_S3_
        .type           _Z13cross3_kernelIfEviPT_PKS0_S3_,@function
        .size           _Z13cross3_kernelIfEviPT_PKS0_S3_,(.L_x_15 - _Z13cross3_kernelIfEviPT_PKS0_S3_)
        .other          _Z13cross3_kernelIfEviPT_PKS0_S3_,@"STO_CUDA_ENTRY STV_DEFAULT"
_Z13cross3_kernelIfEviPT_PKS0_S3_:
.text._Z13cross3_kernelIfEviPT_PKS0_S3_:
        /* <DEDUP_REMOVED lines=11> */
.L_x_6:
[----:B0-----:R-:W0:Y:S01]  /*00b0*/  LDC.64 R4, c[0x0][0x390] ;  /* 0x0000e400ff047b82 */ /* 0x001e220000000a00 */
[----:B------:R-:W-:-:S07]  /*00c0*/  LEA R11, R0, R0, 0x1 ;  /* 0x00000000000b7211 */ /* 0x000fce00078e08ff */
[----:B------:R-:W2:Y:S08]  /*00d0*/  LDC.64 R6, c[0x0][0x398] ;  /* 0x0000e600ff067b82 */ /* 0x000eb00000000a00 */
[----:B------:R-:W3:Y:S01]  /*00e0*/  LDC.64 R2, c[0x0][0x388] ;  /* 0x0000e200ff027b82 */ /* 0x000ee20000000a00 */
[----:B0-----:R-:W-:-:S05]  /*00f0*/  IMAD.WIDE R4, R11, 0x4, R4 ;  /* 0x000000040b047825 */ /* 0x001fca00078e0204 */
[----:B-1----:R-:W4:Y:S01]  /*0100*/  LDG.E R8, desc[UR6][R4.64] ;  /* 0x0000000604087981 */ /* 0x002f22000c1e1900 */
[----:B--2---:R-:W-:-:S03]  /*0110*/  IMAD.WIDE R6, R11, 0x4, R6 ;  /* 0x000000040b067825 */ /* 0x004fc600078e0206 */
[----:B------:R-:W2:Y:S04]  /*0120*/  LDG.E R12, desc[UR6][R4.64+0x8] ;  /* 0x00000806040c7981 */ /* 0x000ea8000c1e1900 */
[----:B------:R-:W2:Y:S04]  /*0130*/  LDG.E R15, desc[UR6][R6.64+0x4] ;  /* 0x00000406060f7981 */ /* 0x000ea8000c1e1900 */
[----:B------:R-:W5:Y:S04]  /*0140*/  LDG.E R10, desc[UR6][R4.64+0x4] ;  /* 0x00000406040a7981 */ /* 0x000f68000c1e1900 */
[----:B------:R-:W4:Y:S04]  /*0150*/  LDG.E R17, desc[UR6][R6.64+0x8] ;  /* 0x0000080606117981 */ /* 0x000f28000c1e1900 */
[----:B------:R-:W5:Y:S01]  /*0160*/  LDG.E R13, desc[UR6][R6.64] ;  /* 0x00000006060d7981 */ /* 0x000f62000c1e1900 */
[----:B---3--:R-:W-:Y:S01]  /*0170*/  IMAD.WIDE R2, R11, 0x4, R2 ;  /* 0x000000040b027825 */ /* 0x008fe200078e0202 */
[----:B------:R-:W-:-:S04]  /*0180*/  IADD3 R0, PT, PT, R9, R0, RZ ;  /* 0x0000000009007210 */ /* 0x000fc80007ffe0ff */
[----:B------:R-:W-:Y:S01]  /*0190*/  ISETP.GE.AND P0, PT, R0, UR5, PT ;  /* 0x0000000500007c0c */ /* 0x000fe2000bf06270 */
[----:B--2---:R-:W-:Y:S01]  /*01a0*/  FMUL R19, R12, R15 ;  /* 0x0000000f0c137220 */ /* 0x004fe20000400000 */
[----:B----4-:R-:W-:Y:S01]  /*01b0*/  FMUL R21, R8, R17 ;  /* 0x0000001108157220 */ /* 0x010fe20000400000 */
[C---:B-----5:R-:W-:Y:S02]  /*01c0*/  FMUL R23, R10.reuse, R13 ;  /* 0x0000000d0a177220 */ /* 0x060fe40000400000 */
[----:B------:R-:W-:Y:S01]  /*01d0*/  FFMA R19, R10, R17, -R19 ;  /* 0x000000110a137223 */ /* 0x000fe20000000813 */
[----:B------:R-:W-:Y:S01]  /*01e0*/  FFMA R21, R12, R13, -R21 ;  /* 0x0000000d0c157223 */ /* 0x000fe20000000815 */
[----:B------:R-:W-:-:S03]  /*01f0*/  FFMA R23, R8, R15, -R23 ;  /* 0x0000000f08177223 */ /* 0x000fc60000000817 */
[----:B------:R0:W-:Y:S04]  /*0200*/  STG.E desc[UR6][R2.64], R19 ;  /* 0x0000001302007986 */ /* 0x0001e8000c101906 */
[----:B------:R0:W-:Y:S04]  /*0210*/  STG.E desc[UR6][R2.64+0x4], R21 ;  /* 0x0000041502007986 */ /* 0x0001e8000c101906 */
[----:B------:R0:W-:Y:S01]  /*0220*/  STG.E desc[UR6][R2.64+0x8], R23 ;  /* 0x0000081702007986 */ /* 0x0001e2000c101906 */
[----:B------:R-:W-:Y:S05]  /*0230*/  @!P0 BRA `(.L_x_6) ;  /* 0xfffffffc009c8947 */ /* 0x000fea000383ffff */
[----:B------:R-:W-:Y:S05]  /*0240*/  EXIT ;  /* 0x000000000000794d */ /* 0x000fea0003800000 */
.L_x_7:
        /* <DEDUP_REMOVED lines=11> */
.L_x_15:


//--------------------- .text._Z13cross2_kernelIfiEviPT_PKS0_S3_T0_S4_S4_ --------------------------
	.section	.text._Z13cross2_kernelIfiEviPT_PKS0_S3_T0_S4_S4_,"ax",@progbits
	.align	128
        .global         _Z13cross2_kernelIfiEviPT_PKS0_S3_T0_S4_S4_
        .type           _Z13cross2_kernelIfiEviPT_PKS0_S3_T0_S4_S4_,@function
        .size           _Z13cross2_kernelIfiEviPT_PKS0_S3_T0_S4_S4_,(.L_x_16 - _Z13cross2_kernelIfiEviPT_PKS0_S3_T0_S4_S4_)
        .other          _Z13cross2_kernelIfiEviPT_PKS0_S3_T0_S4_S4_,@"STO_CUDA_ENTRY STV_DEFAULT"
_Z13cross2_kernelIfiEviPT_PKS0_S3_T0_S4_S4_:
.text._Z13cross2_kernelIfiEviPT_PKS0_S3_T0_S4_S4_:
        /* <DEDUP_REMOVED lines=14> */
[----:B------:R-:W1:Y:S08]  /*00e0*/  LDC.64 R6, c[0x0][0x398] ;  /* 0x0000e600ff067b82 */ /* 0x000e700000000a00 */
[----:B--2---:R-:W0:Y:S02]  /*00f0*/  LDC.64 R8, c[0x0][0x3a0] ;  /* 0x0000e800ff087b82 */ /* 0x004e240000000a00 */
.L_x_8:
[----:B--2---:R-:W-:-:S05]  /*0100*/  LEA R25, R21, R21, 0x1 ;  /* 0x0000001515197211 */ /* 0x004fca00078e08ff */
[----:B----4-:R-:W-:-:S04]  /*0110*/  IMAD.WIDE R28, R25, 0x4, R4 ;  /* 0x00000004191c7825 */ /* 0x010fc800078e0204 */
[----:B-1----:R-:W-:Y:S01]  /*0120*/  IMAD.WIDE R22, R25, 0x4, R6 ;  /* 0x0000000419167825 */ /* 0x002fe200078e0206 */
[----:B------:R-:W2:Y:S03]  /*0130*/  LDG.E R18, desc[UR6][R28.64] ;  /* 0x000000061c127981 */ /* 0x000ea6000c1e1900 */
[----:B0-----:R-:W-:-:S04]  /*0140*/  IMAD.WIDE R10, R9, 0x4, R28 ;  /* 0x00000004090a7825 */ /* 0x001fc800078e021c */
[----:B------:R-:W-:Y:S02]  /*0150*/  IMAD.WIDE R12, R19, 0x4, R22 ;  /* 0x00000004130c7825 */ /* 0x000fe400078e0216 */
[----:B------:R-:W4:Y:S02]  /*0160*/  LDG.E R22, desc[UR6][R22.64] ;  /* 0x0000000616167981 */ /* 0x000f24000c1e1900 */
[----:B------:R-:W-:Y:S02]  /*0170*/  IMAD.WIDE R14, R9, 0x4, R10 ;  /* 0x00000004090e7825 */ /* 0x000fe400078e020a */
[----:B------:R-:W4:Y:S02]  /*0180*/  LDG.E R11, desc[UR6][R10.64] ;  /* 0x000000060a0b7981 */ /* 0x000f24000c1e1900 */
[----:B------:R-:W-:Y:S02]  /*0190*/  IMAD.WIDE R16, R19, 0x4, R12 ;  /* 0x0000000413107825 */ /* 0x000fe400078e020c */
[----:B------:R4:W5:Y:S04]  /*01a0*/  LDG.E R12, desc[UR6][R12.64] ;  /* 0x000000060c0c7981 */ /* 0x000968000c1e1900 */
[----:B------:R-:W5:Y:S04]  /*01b0*/  LDG.E R15, desc[UR6][R14.64] ;  /* 0x000000060e0f7981 */ /* 0x000f68000c1e1900 */
[----:B------:R-:W2:Y:S01]  /*01c0*/  LDG.E R16, desc[UR6][R16.64] ;  /* 0x0000000610107981 */ /* 0x000ea2000c1e1900 */
[----:B---3--:R-:W-:-:S04]  /*01d0*/  IMAD.WIDE R24, R25, 0x4, R2 ;  /* 0x0000000419187825 */ /* 0x008fc800078e0202 */
[----:B------:R-:W-:Y:S01]  /*01e0*/  IMAD.WIDE R26, R8, 0x4, R24 ;  /* 0x00000004081a7825 */ /* 0x000fe200078e0218 */
[----:B------:R-:W-:-:S04]  /*01f0*/  IADD3 R21, PT, PT, R0, R21, RZ ;  /* 0x0000001500157210 */ /* 0x000fc80007ffe0ff */
[----:B------:R-:W-:Y:S01]  /*0200*/  ISETP.GE.AND P0, PT, R21, UR5, PT ;  /* 0x0000000515007c0c */ /* 0x000fe2000bf06270 */
[----:B----4-:R-:W-:Y:S01]  /*0210*/  FMUL R13, R11, R22 ;  /* 0x000000160b0d7220 */ /* 0x010fe20000400000 */
[----:B-----5:R-:W-:Y:S01]  /*0220*/  FMUL R20, R15, R12 ;  /* 0x0000000c0f147220 */ /* 0x020fe20000400000 */
[----:B--2---:R-:W-:-:S03]  /*0230*/  FMUL R28, R18, R16 ;  /* 0x00000010121c7220 */ /* 0x004fc60000400000 */
[----:B------:R-:W-:Y:S01]  /*0240*/  FFMA R23, R11, R16, -R20 ;  /* 0x000000100b177223 */ /* 0x000fe20000000814 */
[----:B------:R-:W-:Y:S01]  /*0250*/  FFMA R18, R18, R12, -R13 ;  /* 0x0000000c12127223 */ /* 0x000fe2000000080d */
[----:B------:R-:W-:-:S04]  /*0260*/  IMAD.WIDE R10, R8, 0x4, R26 ;  /* 0x00000004080a7825 */ /* 0x000fc800078e021a */
[----:B------:R-:W-:Y:S01]  /*0270*/  FFMA R29, R15, R22, -R28 ;  /* 0x000000160f1d7223 */ /* 0x000fe2000000081c */
[----:B------:R2:W-:Y:S04]  /*0280*/  STG.E desc[UR6][R24.64], R23 ;  /* 0x0000001718007986 */ /* 0x0005e8000c101906 */
[----:B------:R2:W-:Y:S04]  /*0290*/  STG.E desc[UR6][R26.64], R29 ;  /* 0x0000001d1a007986 */ /* 0x0005e8000c101906 */
[----:B------:R2:W-:Y:S01]  /*02a0*/  STG.E desc[UR6][R10.64], R18 ;  /* 0x000000120a007986 */ /* 0x0005e2000c101906 */
[----:B------:R-:W-:Y:S05]  /*02b0*/  @!P0 BRA `(.L_x_8) ;  /* 0xfffffffc00908947 */ /* 0x000fea000383ffff */
[----:B------:R-:W-:Y:S05]  /*02c0*/  EXIT ;  /* 0x000000000000794d */ /* 0x000fea0003800000 */
.L_x_9:
        /* <DEDUP_REMOVED lines=11> */
.L_x_16:


//--------------------- .text._Z12cross_kernelIfiEviPT_PKS0_S3_T0_S4_S4_ --------------------------
	.section	.text._Z12cross_kernelIfiEviPT_PKS0_S3_T0_S4_S4_,"ax",@progbits
	.align	128
        .global         _Z12cross_kernelIfiEviPT_PKS0_S3_T0_S4_S4_
        .type           _Z12cross_kernelIfiEviPT_PKS0_S3_T0_S4_S4_,@function
        .size           _Z12cross_kernelIfiEviPT_PKS0_S3_T0_S4_S4_,(.L_x_17 - _Z12cross_kernelIfiEviPT_PKS0_S3_T0_S4_S4_)
        .other          _Z12cross_kernelIfiEviPT_PKS0_S3_T0_S4_S4_,@"STO_CUDA_ENTRY STV_DEFAULT"
_Z12cross_kernelIfiEviPT_PKS0_S3_T0_S4_S4_:
.text._Z12cross_kernelIfiEviPT_PKS0_S3_T0_S4_S4_:
        /* <DEDUP_REMOVED lines=14> */
[----:B------:R-:W1:Y:S01]  /*00e0*/  LDC.64 R6, c[0x0][0x398] ;  /* 0x0000e600ff067b82 */ /* 0x000e620000000a00 */
[C---:B0-----:R-:W-:Y:S01]  /*00f0*/  SHF.L.U32 R18, R10.reuse, 0x1, RZ ;  /* 0x000000010a127819 */ /* 0x041fe200000006ff */
[----:B------:R-:W-:-:S06]  /*0100*/  IMAD.WIDE R10, R10, 0x4, RZ ;  /* 0x000000040a0a7825 */ /* 0x000fcc00078e02ff */
[----:B--2---:R-:W0:Y:S02]  /*0110*/  LDC.64 R8, c[0x0][0x3a0] ;  /* 0x0000e800ff087b82 */ /* 0x004e240000000a00 */
.L_x_10:
[----:B--2---:R-:W-:-:S05]  /*0120*/  LEA R27, R19, R19, 0x1 ;  /* 0x00000013131b7211 */ /* 0x004fca00078e08ff */
[----:B-1----:R-:W-:-:S04]  /*0130*/  IMAD.WIDE R22, R27, 0x4, R6 ;  /* 0x000000041b167825 */ /* 0x002fc800078e0206 */
[----:B----4-:R-:W-:-:S04]  /*0140*/  IMAD.WIDE R12, R27, 0x4, R4 ;  /* 0x000000041b0c7825 */ /* 0x010fc800078e0204 */
[----:B------:R-:W-:Y:S02]  /*0150*/  IMAD.WIDE R14, R18, 0x4, R22 ;  /* 0x00000004120e7825 */ /* 0x000fe400078e0216 */
[----:B------:R-:W2:Y:S02]  /*0160*/  LDG.E R23, desc[UR6][R22.64] ;  /* 0x0000000616177981 */ /* 0x000ea4000c1e1900 */
[----:B0-----:R-:W-:Y:S01]  /*0170*/  IMAD.WIDE R24, R9, 0x4, R12 ;  /* 0x0000000409187825 */ /* 0x001fe200078e020c */
[----:B------:R-:W-:Y:S01]  /*0180*/  IADD3 R16, P0, PT, -R10, R14, RZ ;  /* 0x0000000e0a107210 */ /* 0x000fe20007f1e1ff */
[----:B------:R-:W4:Y:S03]  /*0190*/  LDG.E R12, desc[UR6][R12.64] ;  /* 0x000000060c0c7981 */ /* 0x000f26000c1e1900 */
[----:B------:R-:W-:Y:S01]  /*01a0*/  IADD3.X R17, PT, PT, ~R11, R15, RZ, P0, !PT ;  /* 0x0000000f0b117210 */ /* 0x000fe200007fe5ff */
[----:B------:R-:W-:Y:S01]  /*01b0*/  IMAD.WIDE R20, R9, 0x4, R24 ;  /* 0x0000000409147825 */ /* 0x000fe200078e0218 */
[----:B------:R2:W4:Y:S04]  /*01c0*/  LDG.E R15, desc[UR6][R14.64] ;  /* 0x000000060e0f7981 */ /* 0x000528000c1e1900 */
[----:B------:R-:W2:Y:S04]  /*01d0*/  LDG.E R22, desc[UR6][R24.64] ;  /* 0x0000000618167981 */ /* 0x000ea8000c1e1900 */
[----:B------:R-:W5:Y:S04]  /*01e0*/  LDG.E R17, desc[UR6][R16.64] ;  /* 0x0000000610117981 */ /* 0x000f68000c1e1900 */
[----:B------:R-:W5:Y:S01]  /*01f0*/  LDG.E R20, desc[UR6][R20.64] ;  /* 0x0000000614147981 */ /* 0x000f62000c1e1900 */
[----:B---3--:R-:W-:-:S04]  /*0200*/  IMAD.WIDE R26, R27, 0x4, R2 ;  /* 0x000000041b1a7825 */ /* 0x008fc800078e0202 */
[----:B------:R-:W-:Y:S01]  /*0210*/  IMAD.WIDE R28, R8, 0x4, R26 ;  /* 0x00000004081c7825 */ /* 0x000fe200078e021a */
[----:B------:R-:W-:-:S04]  /*0220*/  IADD3 R19, PT, PT, R0, R19, RZ ;  /* 0x0000001300137210 */ /* 0x000fc80007ffe0ff */
[----:B------:R-:W-:Y:S01]  /*0230*/  ISETP.GE.AND P0, PT, R19, UR5, PT ;  /* 0x0000000513007c0c */ /* 0x000fe2000bf06270 */
[----:B--2---:R-:W-:Y:S01]  /*0240*/  FMUL R14, R22, R23 ;  /* 0x00000017160e7220 */ /* 0x004fe20000400000 */
[----:B----4-:R-:W-:-:S03]  /*0250*/  FMUL R24, R15, R12 ;  /* 0x0000000c0f187220 */ /* 0x010fc60000400000 */
[----:B-----5:R-:W-:Y:S01]  /*0260*/  FFMA R13, R17, R12, -R14 ;  /* 0x0000000c110d7223 */ /* 0x020fe2000000080e */
[C---:B------:R-:W-:Y:S01]  /*0270*/  FMUL R17, R20.reuse, R17 ;  /* 0x0000001114117220 */ /* 0x040fe20000400000 */
[----:B------:R-:W-:-:S03]  /*0280*/  FFMA R23, R20, R23, -R24 ;  /* 0x0000001714177223 */ /* 0x000fc60000000818 */
[----:B------:R-:W-:Y:S01]  /*0290*/  FFMA R25, R22, R15, -R17 ;  /* 0x0000000f16197223 */ /* 0x000fe20000000811 */
[----:B------:R-:W-:-:S04]  /*02a0*/  IMAD.WIDE R16, R8, 0x4, R28 ;  /* 0x0000000408107825 */ /* 0x000fc800078e021c */
[----:B------:R2:W-:Y:S04]  /*02b0*/  STG.E desc[UR6][R26.64], R25 ;  /* 0x000000191a007986 */ /* 0x0005e8000c101906 */
[----:B------:R2:W-:Y:S04]  /*02c0*/  STG.E desc[UR6][R28.64], R23 ;  /* 0x000000171c007986 */ /* 0x0005e8000c101906 */
[----:B------:R2:W-:Y:S01]  /*02d0*/  STG.E desc[UR6][R16.64], R13 ;  /* 0x0000000d10007986 */ /* 0x0005e2000c101906 */
[----:B------:R-:W-:Y:S05]  /*02e0*/  @!P0 BRA `(.L_x_10) ;  /* 0xfffffffc008c8947 */ /* 0x000fea000383ffff */
[----:B------:R-:W-:Y:S05]  /*02f0*/  EXIT ;  /* 0x000000000000794d */ /* 0x000fea0003800000 */
.L_x_11:
        /* <DEDUP_REMOVED lines=16> */
.L_x_17:


//--------------------- .nv.shared.reserved.0     --------------------------
	.section	.nv.shared.reserved.0,"aw",@nobits
	.weak		__nv_reservedSMEM_offset_0_alias
	.size		__nv_reservedSMEM_offset_0_alias, 0, 64
	.other		__nv_reservedSMEM_offset_0_alias,@"STO_CUDA_RESERVED_SHARED STV_DEFAULT"
__nv_reservedSMEM_offset_0_alias:
	.zero		0
	.zero		64


//--------------------- .nv.constant0._Z13cross3_kernelIdEviPT_PKS0_S3_ --------------------------
	.section	.nv.constant0._Z13cross3_kernelIdEviPT_PKS0_S3_,"a",@progbits
	.sectionflags	@""
	.align	4
.nv.constant0._Z13cross3_kernelIdEviPT_PKS0_S3_:
	.zero		928


//--------------------- .nv.constant0._Z13cross2_kernelIdiEviPT_PKS0_S3_T0_S4_S4_ --------------------------
	.section	.nv.constant0._Z13cross2_kernelIdiEviPT_PKS0_S3_T0_S4_S4_,"a",@progbits
	.sectionflags	@""
	.align	4
.nv.constant0._Z13cross2_kernelIdiEviPT_PKS0_S3_T0_S4_S4_:
	.zero		940


//--------------------- .nv.constant0._Z12cross_kernelIdiEviPT_PKS0_S3_T0_S4_S4_ --------------------------
	.section	.nv.constant0._Z12cross_kernelIdiEviPT_PKS0_S3_T0_S4_S4_,"a",@progbits
	.sectionflags	@""
	.align	4
.nv.constant0._Z12cross_kernelIdiEviPT_PKS0_S3_T0_S4_S4_:
	.zero		940


//--------------------- .nv.constant0._Z13cross3_kernelIfEviPT_PKS0_S3_ --------------------------
	.section	.nv.constant0._Z13cross3_kernelIfEviPT_PKS0_S3_,"a",@progbits
	.sectionflags	@""
	.align	4
.nv.constant0._Z13cross3_kernelIfEviPT_PKS0_S3_:
	.zero		928


//--------------------- .nv.constant0._Z13cross2_kernelIfiEviPT_PKS0_S3_T0_S4_S4_ --------------------------
	.section	.nv.constant0._Z13cross2_kernelIfiEviPT_PKS0_S3_T0_S4_S4_,"a",@progbits
	.sectionflags	@""
	.align	4
.nv.constant0._Z13cross2_kernelIfiEviPT_PKS0_S3_T0_S4_S4_:
	.zero		940


//--------------------- .nv.constant0._Z12cross_kernelIfiEviPT_PKS0_S3_T0_S4_S4_ --------------------------
	.section	.nv.constant0._Z12cross_kernelIfiEviPT_PKS0_S3_T0_S4_S4_,"a",@progbits
	.sectionflags	@""
	.align	4
.nv.constant0._Z12cross_kernelIfiEviPT_PKS0_S3_T0_S4_S4_:
	.zero		940


//--------------------- SYMBOLS --------------------------

	.type		.nv.reservedSmem.offset0,@object
	.size		.nv.reservedSmem.offset0,0x4
